//
// Generated by NVIDIA NVVM Compiler
//
// Compiler Build ID: CL-36424714
// Cuda compilation tools, release 13.0, V13.0.88
// Based on NVVM 20.0.0
//

.version 9.0
.target sm_100
.address_size 64

	// .globl	_Z10transent_1PdS_S_PKiPKdiiiS3_

.visible .entry _Z10transent_1PdS_S_PKiPKdiiiS3_(
	.param .u64 .ptr .align 1 _Z10transent_1PdS_S_PKiPKdiiiS3__param_0,
	.param .u64 .ptr .align 1 _Z10transent_1PdS_S_PKiPKdiiiS3__param_1,
	.param .u64 .ptr .align 1 _Z10transent_1PdS_S_PKiPKdiiiS3__param_2,
	.param .u64 .ptr .align 1 _Z10transent_1PdS_S_PKiPKdiiiS3__param_3,
	.param .u64 .ptr .align 1 _Z10transent_1PdS_S_PKiPKdiiiS3__param_4,
	.param .u32 _Z10transent_1PdS_S_PKiPKdiiiS3__param_5,
	.param .u32 _Z10transent_1PdS_S_PKiPKdiiiS3__param_6,
	.param .u32 _Z10transent_1PdS_S_PKiPKdiiiS3__param_7,
	.param .u64 .ptr .align 1 _Z10transent_1PdS_S_PKiPKdiiiS3__param_8
)
{
	.local .align 16 .b8 	__local_depot0[32];
	.reg .b64 	%SP;
	.reg .b64 	%SPL;
	.reg .pred 	%p<57>;
	.reg .b32 	%r<317>;
	.reg .b64 	%rd<133>;
	.reg .b64 	%fd<497>;

	mov.u64 	%SPL, __local_depot0;
	ld.param.u64 	%rd34, [_Z10transent_1PdS_S_PKiPKdiiiS3__param_0];
	ld.param.u32 	%r120, [_Z10transent_1PdS_S_PKiPKdiiiS3__param_5];
	ld.param.u32 	%r121, [_Z10transent_1PdS_S_PKiPKdiiiS3__param_6];
	ld.param.u64 	%rd39, [_Z10transent_1PdS_S_PKiPKdiiiS3__param_8];
	cvta.to.global.u64 	%rd1, %rd39;
	cvta.to.global.u64 	%rd2, %rd34;
	add.u64 	%rd3, %SPL, 0;
	mov.u32 	%r123, %ntid.x;
	mov.u32 	%r124, %ctaid.x;
	mov.u32 	%r125, %tid.x;
	mad.lo.s32 	%r1, %r123, %r124, %r125;
	mul.lo.s32 	%r126, %r120, %r120;
	setp.ge.s32 	%p1, %r1, %r126;
	@%p1 bra 	$L__BB0_93;
	ld.param.u32 	%r270, [_Z10transent_1PdS_S_PKiPKdiiiS3__param_7];
	ld.param.u64 	%rd120, [_Z10transent_1PdS_S_PKiPKdiiiS3__param_4];
	ld.param.u64 	%rd119, [_Z10transent_1PdS_S_PKiPKdiiiS3__param_3];
	ld.param.u64 	%rd118, [_Z10transent_1PdS_S_PKiPKdiiiS3__param_2];
	cvta.to.global.u64 	%rd4, %rd118;
	cvta.to.global.u64 	%rd41, %rd120;
	cvta.to.global.u64 	%rd42, %rd119;
	sub.s32 	%r2, %r270, %r121;
	div.s32 	%r3, %r1, %r120;
	mul.lo.s32 	%r127, %r3, %r120;
	sub.s32 	%r4, %r1, %r127;
	mul.wide.s32 	%rd43, %r3, 8;
	add.s64 	%rd44, %rd41, %rd43;
	ld.global.f64 	%fd112, [%rd44];
	cvt.rzi.s32.f64 	%r5, %fd112;
	mul.wide.s32 	%rd45, %r3, 4;
	add.s64 	%rd46, %rd42, %rd45;
	ld.global.s32 	%rd5, [%rd46];
	mul.wide.s32 	%rd47, %r4, 8;
	add.s64 	%rd48, %rd41, %rd47;
	ld.global.f64 	%fd113, [%rd48];
	cvt.rzi.s32.f64 	%r128, %fd113;
	mul.wide.s32 	%rd49, %r4, 4;
	add.s64 	%rd50, %rd42, %rd49;
	ld.global.s32 	%rd6, [%rd50];
	setp.eq.s32 	%p2, %r5, 0;
	setp.eq.s32 	%p3, %r128, 0;
	or.pred  	%p4, %p2, %p3;
	@%p4 bra 	$L__BB0_94;
	shl.b64 	%rd51, %rd5, 3;
	add.s64 	%rd7, %rd4, %rd51;
	cvt.s64.s32 	%rd8, %r5;
	ld.global.f64 	%fd464, [%rd7];
	cvt.rzi.s32.f64 	%r7, %fd464;
	setp.gt.s32 	%p5, %r7, %r121;
	mov.u64 	%rd127, %rd7;
	mov.f64 	%fd463, %fd464;
	@%p5 bra 	$L__BB0_4;
$L__BB0_3:
	add.s64 	%rd10, %rd127, 8;
	ld.global.f64 	%fd463, [%rd127+8];
	cvt.rzi.s32.f64 	%r129, %fd463;
	setp.le.s32 	%p6, %r129, %r121;
	mov.u64 	%rd127, %rd10;
	@%p6 bra 	$L__BB0_3;
$L__BB0_4:
	cvt.rzi.s32.f64 	%r130, %fd463;
	sub.s32 	%r275, %r130, %r121;
	add.s32 	%r9, %r121, -1;
	setp.gt.s32 	%p7, %r7, %r9;
	mov.u64 	%rd129, %rd7;
	@%p7 bra 	$L__BB0_7;
	mov.u64 	%rd122, %rd7;
$L__BB0_6:
	add.s64 	%rd129, %rd122, 8;
	ld.global.f64 	%fd464, [%rd122+8];
	cvt.rzi.s32.f64 	%r131, %fd464;
	setp.le.s32 	%p8, %r131, %r9;
	mov.u64 	%rd122, %rd129;
	@%p8 bra 	$L__BB0_6;
$L__BB0_7:
	shl.b64 	%rd52, %rd6, 3;
	add.s64 	%rd131, %rd4, %rd52;
	cvt.rzi.s32.f64 	%r133, %fd464;
	sub.s32 	%r276, %r133, %r9;
	cvt.s64.s32 	%rd16, %r128;
	ld.global.f64 	%fd114, [%rd131];
	cvt.rzi.s32.f64 	%r277, %fd114;
	mov.b32 	%r278, 0;
	st.local.v4.u32 	[%rd3], {%r278, %r278, %r278, %r278};
	st.local.v4.u32 	[%rd3+16], {%r278, %r278, %r278, %r278};
	min.s32 	%r134, %r276, %r275;
	min.s32 	%r274, %r277, %r134;
	setp.gt.s32 	%p9, %r274, %r2;
	mov.u32 	%r279, %r278;
	mov.u32 	%r280, %r278;
	mov.u32 	%r281, %r278;
	mov.u32 	%r282, %r278;
	mov.u32 	%r283, %r278;
	mov.u32 	%r284, %r278;
	@%p9 bra 	$L__BB0_20;
	shl.b64 	%rd53, %rd16, 3;
	add.s64 	%rd17, %rd131, %rd53;
	shl.b64 	%rd54, %rd8, 3;
	add.s64 	%rd18, %rd7, %rd54;
	add.s32 	%r13, %r2, 1;
$L__BB0_9:
	setp.ne.s32 	%p10, %r275, %r274;
	mov.b64 	%rd130, 0;
	@%p10 bra 	$L__BB0_12;
	add.s64 	%rd22, %rd127, 8;
	setp.eq.s64 	%p11, %rd22, %rd18;
	mov.b64 	%rd130, 1;
	mov.u32 	%r275, %r13;
	mov.u64 	%rd127, %rd18;
	@%p11 bra 	$L__BB0_12;
	ld.global.f64 	%fd115, [%rd22];
	cvt.rzi.s32.f64 	%r135, %fd115;
	sub.s32 	%r275, %r135, %r121;
	mov.u64 	%rd127, %rd22;
$L__BB0_12:
	setp.ne.s32 	%p12, %r276, %r274;
	@%p12 bra 	$L__BB0_15;
	or.b64  	%rd130, %rd130, 2;
	add.s64 	%rd26, %rd129, 8;
	setp.eq.s64 	%p13, %rd26, %rd18;
	mov.u32 	%r276, %r13;
	mov.u64 	%rd129, %rd18;
	@%p13 bra 	$L__BB0_15;
	ld.global.f64 	%fd116, [%rd26];
	cvt.rzi.s32.f64 	%r136, %fd116;
	sub.s32 	%r276, %r136, %r9;
	mov.u64 	%rd129, %rd26;
$L__BB0_15:
	setp.ne.s32 	%p14, %r277, %r274;
	@%p14 bra 	$L__BB0_18;
	or.b64  	%rd130, %rd130, 4;
	add.s64 	%rd30, %rd131, 8;
	setp.eq.s64 	%p15, %rd30, %rd17;
	mov.u32 	%r277, %r13;
	mov.u64 	%rd131, %rd17;
	@%p15 bra 	$L__BB0_18;
	ld.global.f64 	%fd117, [%rd30];
	cvt.rzi.s32.f64 	%r277, %fd117;
	mov.u64 	%rd131, %rd30;
$L__BB0_18:
	min.s32 	%r137, %r275, %r13;
	min.s32 	%r138, %r276, %r137;
	min.s32 	%r274, %r277, %r138;
	shl.b64 	%rd58, %rd130, 2;
	add.s64 	%rd59, %rd3, %rd58;
	ld.local.u32 	%r139, [%rd59];
	add.s32 	%r140, %r139, 1;
	st.local.u32 	[%rd59], %r140;
	setp.le.s32 	%p16, %r274, %r2;
	@%p16 bra 	$L__BB0_9;
	ld.local.u32 	%r284, [%rd3+4];
	ld.local.v2.u32 	{%r283, %r282}, [%rd3+8];
	ld.local.v4.u32 	{%r281, %r280, %r279, %r278}, [%rd3+16];
$L__BB0_20:
	ld.param.u64 	%rd117, [_Z10transent_1PdS_S_PKiPKdiiiS3__param_1];
	add.s32 	%r141, %r284, %r283;
	add.s32 	%r142, %r141, %r282;
	add.s32 	%r143, %r142, %r281;
	add.s32 	%r144, %r143, %r280;
	add.s32 	%r145, %r144, %r279;
	add.s32 	%r146, %r145, %r278;
	sub.s32 	%r39, %r2, %r146;
	cvt.rn.f64.s32 	%fd6, %r2;
	mov.b32 	%r147, 1127219200;
	mov.b32 	%r148, -2147483648;
	mov.b64 	%fd7, {%r148, %r147};
	cvta.to.global.u64 	%rd60, %rd117;
	mul.wide.s32 	%rd61, %r1, 8;
	add.s64 	%rd33, %rd60, %rd61;
	cvt.rn.f64.s32 	%fd8, %r39;
	div.rn.f64 	%fd9, %fd8, %fd6;
	setp.eq.f64 	%p17, %fd9, 0d0000000000000000;
	mov.f64 	%fd472, 0d0000000000000000;
	@%p17 bra 	$L__BB0_29;
	add.s32 	%r150, %r284, %r39;
	cvt.rn.f64.s32 	%fd119, %r150;
	div.rn.f64 	%fd120, %fd8, %fd119;
	cvt.s64.s32 	%rd62, %r39;
	cvt.s64.s32 	%rd63, %r150;
	cvt.s64.s32 	%rd64, %r281;
	add.s64 	%rd65, %rd62, %rd64;
	add.s32 	%r151, %r280, %r281;
	cvt.s64.s32 	%rd66, %r151;
	add.s64 	%rd67, %rd63, %rd66;
	cvt.rn.f64.s64 	%fd121, %rd65;
	cvt.rn.f64.s64 	%fd122, %rd67;
	div.rn.f64 	%fd123, %fd121, %fd122;
	div.rn.f64 	%fd465, %fd120, %fd123;
	{
	.reg .b32 %temp; 
	mov.b64 	{%temp, %r285}, %fd465;
	}
	{
	.reg .b32 %temp; 
	mov.b64 	{%r286, %temp}, %fd465;
	}
	setp.gt.s32 	%p18, %r285, 1048575;
	mov.b32 	%r287, -1023;
	@%p18 bra 	$L__BB0_23;
	mul.f64 	%fd465, %fd465, 0d4350000000000000;
	{
	.reg .b32 %temp; 
	mov.b64 	{%temp, %r285}, %fd465;
	}
	{
	.reg .b32 %temp; 
	mov.b64 	{%r286, %temp}, %fd465;
	}
	mov.b32 	%r287, -1077;
$L__BB0_23:
	add.s32 	%r153, %r285, -1;
	setp.gt.u32 	%p19, %r153, 2146435070;
	@%p19 bra 	$L__BB0_27;
	shr.u32 	%r156, %r285, 20;
	add.s32 	%r288, %r287, %r156;
	and.b32  	%r157, %r285, 1048575;
	or.b32  	%r158, %r157, 1072693248;
	mov.b64 	%fd466, {%r286, %r158};
	setp.lt.u32 	%p21, %r158, 1073127583;
	@%p21 bra 	$L__BB0_26;
	{
	.reg .b32 %temp; 
	mov.b64 	{%r159, %temp}, %fd466;
	}
	{
	.reg .b32 %temp; 
	mov.b64 	{%temp, %r160}, %fd466;
	}
	add.s32 	%r161, %r160, -1048576;
	mov.b64 	%fd466, {%r159, %r161};
	add.s32 	%r288, %r288, 1;
$L__BB0_26:
	add.f64 	%fd125, %fd466, 0dBFF0000000000000;
	add.f64 	%fd126, %fd466, 0d3FF0000000000000;
	rcp.approx.ftz.f64 	%fd127, %fd126;
	neg.f64 	%fd128, %fd126;
	fma.rn.f64 	%fd129, %fd128, %fd127, 0d3FF0000000000000;
	fma.rn.f64 	%fd130, %fd129, %fd129, %fd129;
	fma.rn.f64 	%fd131, %fd130, %fd127, %fd127;
	mul.f64 	%fd132, %fd125, %fd131;
	fma.rn.f64 	%fd133, %fd125, %fd131, %fd132;
	mul.f64 	%fd134, %fd133, %fd133;
	fma.rn.f64 	%fd135, %fd134, 0d3EB1380B3AE80F1E, 0d3ED0EE258B7A8B04;
	fma.rn.f64 	%fd136, %fd135, %fd134, 0d3EF3B2669F02676F;
	fma.rn.f64 	%fd137, %fd136, %fd134, 0d3F1745CBA9AB0956;
	fma.rn.f64 	%fd138, %fd137, %fd134, 0d3F3C71C72D1B5154;
	fma.rn.f64 	%fd139, %fd138, %fd134, 0d3F624924923BE72D;
	fma.rn.f64 	%fd140, %fd139, %fd134, 0d3F8999999999A3C4;
	fma.rn.f64 	%fd141, %fd140, %fd134, 0d3FB5555555555554;
	sub.f64 	%fd142, %fd125, %fd133;
	add.f64 	%fd143, %fd142, %fd142;
	neg.f64 	%fd144, %fd133;
	fma.rn.f64 	%fd145, %fd144, %fd125, %fd143;
	mul.f64 	%fd146, %fd131, %fd145;
	mul.f64 	%fd147, %fd134, %fd141;
	fma.rn.f64 	%fd148, %fd147, %fd133, %fd146;
	xor.b32  	%r162, %r288, -2147483648;
	mov.b32 	%r163, 1127219200;
	mov.b64 	%fd149, {%r162, %r163};
	sub.f64 	%fd150, %fd149, %fd7;
	fma.rn.f64 	%fd151, %fd150, 0d3FE62E42FEFA39EF, %fd133;
	fma.rn.f64 	%fd152, %fd150, 0dBFE62E42FEFA39EF, %fd151;
	sub.f64 	%fd153, %fd152, %fd133;
	sub.f64 	%fd154, %fd148, %fd153;
	fma.rn.f64 	%fd155, %fd150, 0d3C7ABC9E3B39803F, %fd154;
	add.f64 	%fd467, %fd151, %fd155;
	bra.uni 	$L__BB0_28;
$L__BB0_27:
	fma.rn.f64 	%fd124, %fd465, 0d7FF0000000000000, 0d7FF0000000000000;
	{
	.reg .b32 %temp; 
	mov.b64 	{%temp, %r154}, %fd465;
	}
	and.b32  	%r155, %r154, 2147483647;
	setp.eq.s32 	%p20, %r155, 0;
	selp.f64 	%fd467, 0dFFF0000000000000, %fd124, %p20;
$L__BB0_28:
	mul.f64 	%fd156, %fd467, 0d3C7777D0FFDA0D24;
	fma.rn.f64 	%fd157, %fd467, 0d3FF71547652B82FE, %fd156;
	mul.f64 	%fd158, %fd9, %fd157;
	add.f64 	%fd472, %fd158, 0d0000000000000000;
	ld.global.f64 	%fd159, [%rd1];
	ld.global.f64 	%fd160, [%rd33];
	fma.rn.f64 	%fd161, %fd159, %fd158, %fd160;
	st.global.f64 	[%rd33], %fd161;
$L__BB0_29:
	cvt.rn.f64.s32 	%fd21, %r284;
	div.rn.f64 	%fd22, %fd21, %fd6;
	setp.eq.f64 	%p22, %fd22, 0d0000000000000000;
	@%p22 bra 	$L__BB0_38;
	add.s32 	%r165, %r39, %r284;
	cvt.rn.f64.s32 	%fd162, %r165;
	div.rn.f64 	%fd163, %fd21, %fd162;
	cvt.s64.s32 	%rd68, %r284;
	cvt.s64.s32 	%rd69, %r165;
	cvt.s64.s32 	%rd70, %r280;
	add.s64 	%rd71, %rd68, %rd70;
	add.s32 	%r166, %r281, %r280;
	cvt.s64.s32 	%rd72, %r166;
	add.s64 	%rd73, %rd69, %rd72;
	cvt.rn.f64.s64 	%fd164, %rd71;
	cvt.rn.f64.s64 	%fd165, %rd73;
	div.rn.f64 	%fd166, %fd164, %fd165;
	div.rn.f64 	%fd469, %fd163, %fd166;
	{
	.reg .b32 %temp; 
	mov.b64 	{%temp, %r289}, %fd469;
	}
	{
	.reg .b32 %temp; 
	mov.b64 	{%r290, %temp}, %fd469;
	}
	setp.gt.s32 	%p23, %r289, 1048575;
	mov.b32 	%r291, -1023;
	@%p23 bra 	$L__BB0_32;
	mul.f64 	%fd469, %fd469, 0d4350000000000000;
	{
	.reg .b32 %temp; 
	mov.b64 	{%temp, %r289}, %fd469;
	}
	{
	.reg .b32 %temp; 
	mov.b64 	{%r290, %temp}, %fd469;
	}
	mov.b32 	%r291, -1077;
$L__BB0_32:
	add.s32 	%r168, %r289, -1;
	setp.lt.u32 	%p24, %r168, 2146435071;
	@%p24 bra 	$L__BB0_34;
	fma.rn.f64 	%fd167, %fd469, 0d7FF0000000000000, 0d7FF0000000000000;
	{
	.reg .b32 %temp; 
	mov.b64 	{%temp, %r169}, %fd469;
	}
	and.b32  	%r170, %r169, 2147483647;
	setp.eq.s32 	%p25, %r170, 0;
	selp.f64 	%fd471, 0dFFF0000000000000, %fd167, %p25;
	bra.uni 	$L__BB0_37;
$L__BB0_34:
	shr.u32 	%r171, %r289, 20;
	add.s32 	%r292, %r291, %r171;
	and.b32  	%r172, %r289, 1048575;
	or.b32  	%r173, %r172, 1072693248;
	mov.b64 	%fd470, {%r290, %r173};
	setp.lt.u32 	%p26, %r173, 1073127583;
	@%p26 bra 	$L__BB0_36;
	{
	.reg .b32 %temp; 
	mov.b64 	{%r174, %temp}, %fd470;
	}
	{
	.reg .b32 %temp; 
	mov.b64 	{%temp, %r175}, %fd470;
	}
	add.s32 	%r176, %r175, -1048576;
	mov.b64 	%fd470, {%r174, %r176};
	add.s32 	%r292, %r292, 1;
$L__BB0_36:
	add.f64 	%fd168, %fd470, 0dBFF0000000000000;
	add.f64 	%fd169, %fd470, 0d3FF0000000000000;
	rcp.approx.ftz.f64 	%fd170, %fd169;
	neg.f64 	%fd171, %fd169;
	fma.rn.f64 	%fd172, %fd171, %fd170, 0d3FF0000000000000;
	fma.rn.f64 	%fd173, %fd172, %fd172, %fd172;
	fma.rn.f64 	%fd174, %fd173, %fd170, %fd170;
	mul.f64 	%fd175, %fd168, %fd174;
	fma.rn.f64 	%fd176, %fd168, %fd174, %fd175;
	mul.f64 	%fd177, %fd176, %fd176;
	fma.rn.f64 	%fd178, %fd177, 0d3EB1380B3AE80F1E, 0d3ED0EE258B7A8B04;
	fma.rn.f64 	%fd179, %fd178, %fd177, 0d3EF3B2669F02676F;
	fma.rn.f64 	%fd180, %fd179, %fd177, 0d3F1745CBA9AB0956;
	fma.rn.f64 	%fd181, %fd180, %fd177, 0d3F3C71C72D1B5154;
	fma.rn.f64 	%fd182, %fd181, %fd177, 0d3F624924923BE72D;
	fma.rn.f64 	%fd183, %fd182, %fd177, 0d3F8999999999A3C4;
	fma.rn.f64 	%fd184, %fd183, %fd177, 0d3FB5555555555554;
	sub.f64 	%fd185, %fd168, %fd176;
	add.f64 	%fd186, %fd185, %fd185;
	neg.f64 	%fd187, %fd176;
	fma.rn.f64 	%fd188, %fd187, %fd168, %fd186;
	mul.f64 	%fd189, %fd174, %fd188;
	mul.f64 	%fd190, %fd177, %fd184;
	fma.rn.f64 	%fd191, %fd190, %fd176, %fd189;
	xor.b32  	%r177, %r292, -2147483648;
	mov.b32 	%r178, 1127219200;
	mov.b64 	%fd192, {%r177, %r178};
	sub.f64 	%fd193, %fd192, %fd7;
	fma.rn.f64 	%fd194, %fd193, 0d3FE62E42FEFA39EF, %fd176;
	fma.rn.f64 	%fd195, %fd193, 0dBFE62E42FEFA39EF, %fd194;
	sub.f64 	%fd196, %fd195, %fd176;
	sub.f64 	%fd197, %fd191, %fd196;
	fma.rn.f64 	%fd198, %fd193, 0d3C7ABC9E3B39803F, %fd197;
	add.f64 	%fd471, %fd194, %fd198;
$L__BB0_37:
	mul.f64 	%fd199, %fd471, 0d3C7777D0FFDA0D24;
	fma.rn.f64 	%fd200, %fd471, 0d3FF71547652B82FE, %fd199;
	mul.f64 	%fd201, %fd22, %fd200;
	add.f64 	%fd472, %fd472, %fd201;
	ld.global.f64 	%fd202, [%rd1+8];
	ld.global.f64 	%fd203, [%rd33];
	fma.rn.f64 	%fd204, %fd202, %fd201, %fd203;
	st.global.f64 	[%rd33], %fd204;
$L__BB0_38:
	cvt.rn.f64.s32 	%fd34, %r283;
	div.rn.f64 	%fd35, %fd34, %fd6;
	setp.eq.f64 	%p27, %fd35, 0d0000000000000000;
	@%p27 bra 	$L__BB0_47;
	add.s32 	%r180, %r282, %r283;
	cvt.rn.f64.s32 	%fd205, %r180;
	div.rn.f64 	%fd206, %fd34, %fd205;
	cvt.s64.s32 	%rd74, %r283;
	cvt.s64.s32 	%rd75, %r180;
	cvt.s64.s32 	%rd76, %r279;
	add.s64 	%rd77, %rd74, %rd76;
	add.s32 	%r181, %r278, %r279;
	cvt.s64.s32 	%rd78, %r181;
	add.s64 	%rd79, %rd75, %rd78;
	cvt.rn.f64.s64 	%fd207, %rd77;
	cvt.rn.f64.s64 	%fd208, %rd79;
	div.rn.f64 	%fd209, %fd207, %fd208;
	div.rn.f64 	%fd473, %fd206, %fd209;
	{
	.reg .b32 %temp; 
	mov.b64 	{%temp, %r293}, %fd473;
	}
	{
	.reg .b32 %temp; 
	mov.b64 	{%r294, %temp}, %fd473;
	}
	setp.gt.s32 	%p28, %r293, 1048575;
	mov.b32 	%r295, -1023;
	@%p28 bra 	$L__BB0_41;
	mul.f64 	%fd473, %fd473, 0d4350000000000000;
	{
	.reg .b32 %temp; 
	mov.b64 	{%temp, %r293}, %fd473;
	}
	{
	.reg .b32 %temp; 
	mov.b64 	{%r294, %temp}, %fd473;
	}
	mov.b32 	%r295, -1077;
$L__BB0_41:
	add.s32 	%r183, %r293, -1;
	setp.lt.u32 	%p29, %r183, 2146435071;
	@%p29 bra 	$L__BB0_43;
	fma.rn.f64 	%fd210, %fd473, 0d7FF0000000000000, 0d7FF0000000000000;
	{
	.reg .b32 %temp; 
	mov.b64 	{%temp, %r184}, %fd473;
	}
	and.b32  	%r185, %r184, 2147483647;
	setp.eq.s32 	%p30, %r185, 0;
	selp.f64 	%fd475, 0dFFF0000000000000, %fd210, %p30;
	bra.uni 	$L__BB0_46;
$L__BB0_43:
	shr.u32 	%r186, %r293, 20;
	add.s32 	%r296, %r295, %r186;
	and.b32  	%r187, %r293, 1048575;
	or.b32  	%r188, %r187, 1072693248;
	mov.b64 	%fd474, {%r294, %r188};
	setp.lt.u32 	%p31, %r188, 1073127583;
	@%p31 bra 	$L__BB0_45;
	{
	.reg .b32 %temp; 
	mov.b64 	{%r189, %temp}, %fd474;
	}
	{
	.reg .b32 %temp; 
	mov.b64 	{%temp, %r190}, %fd474;
	}
	add.s32 	%r191, %r190, -1048576;
	mov.b64 	%fd474, {%r189, %r191};
	add.s32 	%r296, %r296, 1;
$L__BB0_45:
	add.f64 	%fd211, %fd474, 0dBFF0000000000000;
	add.f64 	%fd212, %fd474, 0d3FF0000000000000;
	rcp.approx.ftz.f64 	%fd213, %fd212;
	neg.f64 	%fd214, %fd212;
	fma.rn.f64 	%fd215, %fd214, %fd213, 0d3FF0000000000000;
	fma.rn.f64 	%fd216, %fd215, %fd215, %fd215;
	fma.rn.f64 	%fd217, %fd216, %fd213, %fd213;
	mul.f64 	%fd218, %fd211, %fd217;
	fma.rn.f64 	%fd219, %fd211, %fd217, %fd218;
	mul.f64 	%fd220, %fd219, %fd219;
	fma.rn.f64 	%fd221, %fd220, 0d3EB1380B3AE80F1E, 0d3ED0EE258B7A8B04;
	fma.rn.f64 	%fd222, %fd221, %fd220, 0d3EF3B2669F02676F;
	fma.rn.f64 	%fd223, %fd222, %fd220, 0d3F1745CBA9AB0956;
	fma.rn.f64 	%fd224, %fd223, %fd220, 0d3F3C71C72D1B5154;
	fma.rn.f64 	%fd225, %fd224, %fd220, 0d3F624924923BE72D;
	fma.rn.f64 	%fd226, %fd225, %fd220, 0d3F8999999999A3C4;
	fma.rn.f64 	%fd227, %fd226, %fd220, 0d3FB5555555555554;
	sub.f64 	%fd228, %fd211, %fd219;
	add.f64 	%fd229, %fd228, %fd228;
	neg.f64 	%fd230, %fd219;
	fma.rn.f64 	%fd231, %fd230, %fd211, %fd229;
	mul.f64 	%fd232, %fd217, %fd231;
	mul.f64 	%fd233, %fd220, %fd227;
	fma.rn.f64 	%fd234, %fd233, %fd219, %fd232;
	xor.b32  	%r192, %r296, -2147483648;
	mov.b32 	%r193, 1127219200;
	mov.b64 	%fd235, {%r192, %r193};
	sub.f64 	%fd236, %fd235, %fd7;
	fma.rn.f64 	%fd237, %fd236, 0d3FE62E42FEFA39EF, %fd219;
	fma.rn.f64 	%fd238, %fd236, 0dBFE62E42FEFA39EF, %fd237;
	sub.f64 	%fd239, %fd238, %fd219;
	sub.f64 	%fd240, %fd234, %fd239;
	fma.rn.f64 	%fd241, %fd236, 0d3C7ABC9E3B39803F, %fd240;
	add.f64 	%fd475, %fd237, %fd241;
$L__BB0_46:
	mul.f64 	%fd242, %fd475, 0d3C7777D0FFDA0D24;
	fma.rn.f64 	%fd243, %fd475, 0d3FF71547652B82FE, %fd242;
	mul.f64 	%fd244, %fd35, %fd243;
	add.f64 	%fd472, %fd472, %fd244;
	ld.global.f64 	%fd245, [%rd1+16];
	ld.global.f64 	%fd246, [%rd33];
	fma.rn.f64 	%fd247, %fd245, %fd244, %fd246;
	st.global.f64 	[%rd33], %fd247;
$L__BB0_47:
	cvt.rn.f64.s32 	%fd47, %r282;
	div.rn.f64 	%fd48, %fd47, %fd6;
	setp.eq.f64 	%p32, %fd48, 0d0000000000000000;
	@%p32 bra 	$L__BB0_56;
	add.s32 	%r195, %r283, %r282;
	cvt.rn.f64.s32 	%fd248, %r195;
	div.rn.f64 	%fd249, %fd47, %fd248;
	cvt.s64.s32 	%rd80, %r282;
	cvt.s64.s32 	%rd81, %r195;
	cvt.s64.s32 	%rd82, %r278;
	add.s64 	%rd83, %rd80, %rd82;
	add.s32 	%r196, %r279, %r278;
	cvt.s64.s32 	%rd84, %r196;
	add.s64 	%rd85, %rd81, %rd84;
	cvt.rn.f64.s64 	%fd250, %rd83;
	cvt.rn.f64.s64 	%fd251, %rd85;
	div.rn.f64 	%fd252, %fd250, %fd251;
	div.rn.f64 	%fd477, %fd249, %fd252;
	{
	.reg .b32 %temp; 
	mov.b64 	{%temp, %r297}, %fd477;
	}
	{
	.reg .b32 %temp; 
	mov.b64 	{%r298, %temp}, %fd477;
	}
	setp.gt.s32 	%p33, %r297, 1048575;
	mov.b32 	%r299, -1023;
	@%p33 bra 	$L__BB0_50;
	mul.f64 	%fd477, %fd477, 0d4350000000000000;
	{
	.reg .b32 %temp; 
	mov.b64 	{%temp, %r297}, %fd477;
	}
	{
	.reg .b32 %temp; 
	mov.b64 	{%r298, %temp}, %fd477;
	}
	mov.b32 	%r299, -1077;
$L__BB0_50:
	add.s32 	%r198, %r297, -1;
	setp.lt.u32 	%p34, %r198, 2146435071;
	@%p34 bra 	$L__BB0_52;
	fma.rn.f64 	%fd253, %fd477, 0d7FF0000000000000, 0d7FF0000000000000;
	{
	.reg .b32 %temp; 
	mov.b64 	{%temp, %r199}, %fd477;
	}
	and.b32  	%r200, %r199, 2147483647;
	setp.eq.s32 	%p35, %r200, 0;
	selp.f64 	%fd479, 0dFFF0000000000000, %fd253, %p35;
	bra.uni 	$L__BB0_55;
$L__BB0_52:
	shr.u32 	%r201, %r297, 20;
	add.s32 	%r300, %r299, %r201;
	and.b32  	%r202, %r297, 1048575;
	or.b32  	%r203, %r202, 1072693248;
	mov.b64 	%fd478, {%r298, %r203};
	setp.lt.u32 	%p36, %r203, 1073127583;
	@%p36 bra 	$L__BB0_54;
	{
	.reg .b32 %temp; 
	mov.b64 	{%r204, %temp}, %fd478;
	}
	{
	.reg .b32 %temp; 
	mov.b64 	{%temp, %r205}, %fd478;
	}
	add.s32 	%r206, %r205, -1048576;
	mov.b64 	%fd478, {%r204, %r206};
	add.s32 	%r300, %r300, 1;
$L__BB0_54:
	add.f64 	%fd254, %fd478, 0dBFF0000000000000;
	add.f64 	%fd255, %fd478, 0d3FF0000000000000;
	rcp.approx.ftz.f64 	%fd256, %fd255;
	neg.f64 	%fd257, %fd255;
	fma.rn.f64 	%fd258, %fd257, %fd256, 0d3FF0000000000000;
	fma.rn.f64 	%fd259, %fd258, %fd258, %fd258;
	fma.rn.f64 	%fd260, %fd259, %fd256, %fd256;
	mul.f64 	%fd261, %fd254, %fd260;
	fma.rn.f64 	%fd262, %fd254, %fd260, %fd261;
	mul.f64 	%fd263, %fd262, %fd262;
	fma.rn.f64 	%fd264, %fd263, 0d3EB1380B3AE80F1E, 0d3ED0EE258B7A8B04;
	fma.rn.f64 	%fd265, %fd264, %fd263, 0d3EF3B2669F02676F;
	fma.rn.f64 	%fd266, %fd265, %fd263, 0d3F1745CBA9AB0956;
	fma.rn.f64 	%fd267, %fd266, %fd263, 0d3F3C71C72D1B5154;
	fma.rn.f64 	%fd268, %fd267, %fd263, 0d3F624924923BE72D;
	fma.rn.f64 	%fd269, %fd268, %fd263, 0d3F8999999999A3C4;
	fma.rn.f64 	%fd270, %fd269, %fd263, 0d3FB5555555555554;
	sub.f64 	%fd271, %fd254, %fd262;
	add.f64 	%fd272, %fd271, %fd271;
	neg.f64 	%fd273, %fd262;
	fma.rn.f64 	%fd274, %fd273, %fd254, %fd272;
	mul.f64 	%fd275, %fd260, %fd274;
	mul.f64 	%fd276, %fd263, %fd270;
	fma.rn.f64 	%fd277, %fd276, %fd262, %fd275;
	xor.b32  	%r207, %r300, -2147483648;
	mov.b32 	%r208, 1127219200;
	mov.b64 	%fd278, {%r207, %r208};
	sub.f64 	%fd279, %fd278, %fd7;
	fma.rn.f64 	%fd280, %fd279, 0d3FE62E42FEFA39EF, %fd262;
	fma.rn.f64 	%fd281, %fd279, 0dBFE62E42FEFA39EF, %fd280;
	sub.f64 	%fd282, %fd281, %fd262;
	sub.f64 	%fd283, %fd277, %fd282;
	fma.rn.f64 	%fd284, %fd279, 0d3C7ABC9E3B39803F, %fd283;
	add.f64 	%fd479, %fd280, %fd284;
$L__BB0_55:
	mul.f64 	%fd285, %fd479, 0d3C7777D0FFDA0D24;
	fma.rn.f64 	%fd286, %fd479, 0d3FF71547652B82FE, %fd285;
	mul.f64 	%fd287, %fd48, %fd286;
	add.f64 	%fd472, %fd472, %fd287;
	ld.global.f64 	%fd288, [%rd1+24];
	ld.global.f64 	%fd289, [%rd33];
	fma.rn.f64 	%fd290, %fd288, %fd287, %fd289;
	st.global.f64 	[%rd33], %fd290;
$L__BB0_56:
	cvt.rn.f64.s32 	%fd60, %r281;
	div.rn.f64 	%fd61, %fd60, %fd6;
	setp.eq.f64 	%p37, %fd61, 0d0000000000000000;
	@%p37 bra 	$L__BB0_65;
	add.s32 	%r210, %r280, %r281;
	cvt.rn.f64.s32 	%fd291, %r210;
	div.rn.f64 	%fd292, %fd60, %fd291;
	cvt.s64.s32 	%rd86, %r39;
	add.s32 	%r211, %r284, %r39;
	cvt.s64.s32 	%rd87, %r211;
	cvt.s64.s32 	%rd88, %r281;
	add.s64 	%rd89, %rd86, %rd88;
	cvt.s64.s32 	%rd90, %r210;
	add.s64 	%rd91, %rd87, %rd90;
	cvt.rn.f64.s64 	%fd293, %rd89;
	cvt.rn.f64.s64 	%fd294, %rd91;
	div.rn.f64 	%fd295, %fd293, %fd294;
	div.rn.f64 	%fd481, %fd292, %fd295;
	{
	.reg .b32 %temp; 
	mov.b64 	{%temp, %r301}, %fd481;
	}
	{
	.reg .b32 %temp; 
	mov.b64 	{%r302, %temp}, %fd481;
	}
	setp.gt.s32 	%p38, %r301, 1048575;
	mov.b32 	%r303, -1023;
	@%p38 bra 	$L__BB0_59;
	mul.f64 	%fd481, %fd481, 0d4350000000000000;
	{
	.reg .b32 %temp; 
	mov.b64 	{%temp, %r301}, %fd481;
	}
	{
	.reg .b32 %temp; 
	mov.b64 	{%r302, %temp}, %fd481;
	}
	mov.b32 	%r303, -1077;
$L__BB0_59:
	add.s32 	%r213, %r301, -1;
	setp.lt.u32 	%p39, %r213, 2146435071;
	@%p39 bra 	$L__BB0_61;
	fma.rn.f64 	%fd296, %fd481, 0d7FF0000000000000, 0d7FF0000000000000;
	{
	.reg .b32 %temp; 
	mov.b64 	{%temp, %r214}, %fd481;
	}
	and.b32  	%r215, %r214, 2147483647;
	setp.eq.s32 	%p40, %r215, 0;
	selp.f64 	%fd483, 0dFFF0000000000000, %fd296, %p40;
	bra.uni 	$L__BB0_64;
$L__BB0_61:
	shr.u32 	%r216, %r301, 20;
	add.s32 	%r304, %r303, %r216;
	and.b32  	%r217, %r301, 1048575;
	or.b32  	%r218, %r217, 1072693248;
	mov.b64 	%fd482, {%r302, %r218};
	setp.lt.u32 	%p41, %r218, 1073127583;
	@%p41 bra 	$L__BB0_63;
	{
	.reg .b32 %temp; 
	mov.b64 	{%r219, %temp}, %fd482;
	}
	{
	.reg .b32 %temp; 
	mov.b64 	{%temp, %r220}, %fd482;
	}
	add.s32 	%r221, %r220, -1048576;
	mov.b64 	%fd482, {%r219, %r221};
	add.s32 	%r304, %r304, 1;
$L__BB0_63:
	add.f64 	%fd297, %fd482, 0dBFF0000000000000;
	add.f64 	%fd298, %fd482, 0d3FF0000000000000;
	rcp.approx.ftz.f64 	%fd299, %fd298;
	neg.f64 	%fd300, %fd298;
	fma.rn.f64 	%fd301, %fd300, %fd299, 0d3FF0000000000000;
	fma.rn.f64 	%fd302, %fd301, %fd301, %fd301;
	fma.rn.f64 	%fd303, %fd302, %fd299, %fd299;
	mul.f64 	%fd304, %fd297, %fd303;
	fma.rn.f64 	%fd305, %fd297, %fd303, %fd304;
	mul.f64 	%fd306, %fd305, %fd305;
	fma.rn.f64 	%fd307, %fd306, 0d3EB1380B3AE80F1E, 0d3ED0EE258B7A8B04;
	fma.rn.f64 	%fd308, %fd307, %fd306, 0d3EF3B2669F02676F;
	fma.rn.f64 	%fd309, %fd308, %fd306, 0d3F1745CBA9AB0956;
	fma.rn.f64 	%fd310, %fd309, %fd306, 0d3F3C71C72D1B5154;
	fma.rn.f64 	%fd311, %fd310, %fd306, 0d3F624924923BE72D;
	fma.rn.f64 	%fd312, %fd311, %fd306, 0d3F8999999999A3C4;
	fma.rn.f64 	%fd313, %fd312, %fd306, 0d3FB5555555555554;
	sub.f64 	%fd314, %fd297, %fd305;
	add.f64 	%fd315, %fd314, %fd314;
	neg.f64 	%fd316, %fd305;
	fma.rn.f64 	%fd317, %fd316, %fd297, %fd315;
	mul.f64 	%fd318, %fd303, %fd317;
	mul.f64 	%fd319, %fd306, %fd313;
	fma.rn.f64 	%fd320, %fd319, %fd305, %fd318;
	xor.b32  	%r222, %r304, -2147483648;
	mov.b32 	%r223, 1127219200;
	mov.b64 	%fd321, {%r222, %r223};
	sub.f64 	%fd322, %fd321, %fd7;
	fma.rn.f64 	%fd323, %fd322, 0d3FE62E42FEFA39EF, %fd305;
	fma.rn.f64 	%fd324, %fd322, 0dBFE62E42FEFA39EF, %fd323;
	sub.f64 	%fd325, %fd324, %fd305;
	sub.f64 	%fd326, %fd320, %fd325;
	fma.rn.f64 	%fd327, %fd322, 0d3C7ABC9E3B39803F, %fd326;
	add.f64 	%fd483, %fd323, %fd327;
$L__BB0_64:
	mul.f64 	%fd328, %fd483, 0d3C7777D0FFDA0D24;
	fma.rn.f64 	%fd329, %fd483, 0d3FF71547652B82FE, %fd328;
	mul.f64 	%fd330, %fd61, %fd329;
	add.f64 	%fd472, %fd472, %fd330;
	ld.global.f64 	%fd331, [%rd1+32];
	ld.global.f64 	%fd332, [%rd33];
	fma.rn.f64 	%fd333, %fd331, %fd330, %fd332;
	st.global.f64 	[%rd33], %fd333;
$L__BB0_65:
	cvt.rn.f64.s32 	%fd73, %r280;
	div.rn.f64 	%fd74, %fd73, %fd6;
	setp.eq.f64 	%p42, %fd74, 0d0000000000000000;
	@%p42 bra 	$L__BB0_74;
	add.s32 	%r225, %r281, %r280;
	cvt.rn.f64.s32 	%fd334, %r225;
	div.rn.f64 	%fd335, %fd73, %fd334;
	cvt.s64.s32 	%rd92, %r284;
	add.s32 	%r226, %r39, %r284;
	cvt.s64.s32 	%rd93, %r226;
	cvt.s64.s32 	%rd94, %r280;
	add.s64 	%rd95, %rd92, %rd94;
	cvt.s64.s32 	%rd96, %r225;
	add.s64 	%rd97, %rd93, %rd96;
	cvt.rn.f64.s64 	%fd336, %rd95;
	cvt.rn.f64.s64 	%fd337, %rd97;
	div.rn.f64 	%fd338, %fd336, %fd337;
	div.rn.f64 	%fd485, %fd335, %fd338;
	{
	.reg .b32 %temp; 
	mov.b64 	{%temp, %r305}, %fd485;
	}
	{
	.reg .b32 %temp; 
	mov.b64 	{%r306, %temp}, %fd485;
	}
	setp.gt.s32 	%p43, %r305, 1048575;
	mov.b32 	%r307, -1023;
	@%p43 bra 	$L__BB0_68;
	mul.f64 	%fd485, %fd485, 0d4350000000000000;
	{
	.reg .b32 %temp; 
	mov.b64 	{%temp, %r305}, %fd485;
	}
	{
	.reg .b32 %temp; 
	mov.b64 	{%r306, %temp}, %fd485;
	}
	mov.b32 	%r307, -1077;
$L__BB0_68:
	add.s32 	%r228, %r305, -1;
	setp.lt.u32 	%p44, %r228, 2146435071;
	@%p44 bra 	$L__BB0_70;
	fma.rn.f64 	%fd339, %fd485, 0d7FF0000000000000, 0d7FF0000000000000;
	{
	.reg .b32 %temp; 
	mov.b64 	{%temp, %r229}, %fd485;
	}
	and.b32  	%r230, %r229, 2147483647;
	setp.eq.s32 	%p45, %r230, 0;
	selp.f64 	%fd487, 0dFFF0000000000000, %fd339, %p45;
	bra.uni 	$L__BB0_73;
$L__BB0_70:
	shr.u32 	%r231, %r305, 20;
	add.s32 	%r308, %r307, %r231;
	and.b32  	%r232, %r305, 1048575;
	or.b32  	%r233, %r232, 1072693248;
	mov.b64 	%fd486, {%r306, %r233};
	setp.lt.u32 	%p46, %r233, 1073127583;
	@%p46 bra 	$L__BB0_72;
	{
	.reg .b32 %temp; 
	mov.b64 	{%r234, %temp}, %fd486;
	}
	{
	.reg .b32 %temp; 
	mov.b64 	{%temp, %r235}, %fd486;
	}
	add.s32 	%r236, %r235, -1048576;
	mov.b64 	%fd486, {%r234, %r236};
	add.s32 	%r308, %r308, 1;
$L__BB0_72:
	add.f64 	%fd340, %fd486, 0dBFF0000000000000;
	add.f64 	%fd341, %fd486, 0d3FF0000000000000;
	rcp.approx.ftz.f64 	%fd342, %fd341;
	neg.f64 	%fd343, %fd341;
	fma.rn.f64 	%fd344, %fd343, %fd342, 0d3FF0000000000000;
	fma.rn.f64 	%fd345, %fd344, %fd344, %fd344;
	fma.rn.f64 	%fd346, %fd345, %fd342, %fd342;
	mul.f64 	%fd347, %fd340, %fd346;
	fma.rn.f64 	%fd348, %fd340, %fd346, %fd347;
	mul.f64 	%fd349, %fd348, %fd348;
	fma.rn.f64 	%fd350, %fd349, 0d3EB1380B3AE80F1E, 0d3ED0EE258B7A8B04;
	fma.rn.f64 	%fd351, %fd350, %fd349, 0d3EF3B2669F02676F;
	fma.rn.f64 	%fd352, %fd351, %fd349, 0d3F1745CBA9AB0956;
	fma.rn.f64 	%fd353, %fd352, %fd349, 0d3F3C71C72D1B5154;
	fma.rn.f64 	%fd354, %fd353, %fd349, 0d3F624924923BE72D;
	fma.rn.f64 	%fd355, %fd354, %fd349, 0d3F8999999999A3C4;
	fma.rn.f64 	%fd356, %fd355, %fd349, 0d3FB5555555555554;
	sub.f64 	%fd357, %fd340, %fd348;
	add.f64 	%fd358, %fd357, %fd357;
	neg.f64 	%fd359, %fd348;
	fma.rn.f64 	%fd360, %fd359, %fd340, %fd358;
	mul.f64 	%fd361, %fd346, %fd360;
	mul.f64 	%fd362, %fd349, %fd356;
	fma.rn.f64 	%fd363, %fd362, %fd348, %fd361;
	xor.b32  	%r237, %r308, -2147483648;
	mov.b32 	%r238, 1127219200;
	mov.b64 	%fd364, {%r237, %r238};
	sub.f64 	%fd365, %fd364, %fd7;
	fma.rn.f64 	%fd366, %fd365, 0d3FE62E42FEFA39EF, %fd348;
	fma.rn.f64 	%fd367, %fd365, 0dBFE62E42FEFA39EF, %fd366;
	sub.f64 	%fd368, %fd367, %fd348;
	sub.f64 	%fd369, %fd363, %fd368;
	fma.rn.f64 	%fd370, %fd365, 0d3C7ABC9E3B39803F, %fd369;
	add.f64 	%fd487, %fd366, %fd370;
$L__BB0_73:
	mul.f64 	%fd371, %fd487, 0d3C7777D0FFDA0D24;
	fma.rn.f64 	%fd372, %fd487, 0d3FF71547652B82FE, %fd371;
	mul.f64 	%fd373, %fd74, %fd372;
	add.f64 	%fd472, %fd472, %fd373;
	ld.global.f64 	%fd374, [%rd1+40];
	ld.global.f64 	%fd375, [%rd33];
	fma.rn.f64 	%fd376, %fd374, %fd373, %fd375;
	st.global.f64 	[%rd33], %fd376;
$L__BB0_74:
	cvt.rn.f64.s32 	%fd86, %r279;
	div.rn.f64 	%fd87, %fd86, %fd6;
	setp.eq.f64 	%p47, %fd87, 0d0000000000000000;
	@%p47 bra 	$L__BB0_83;
	add.s32 	%r240, %r278, %r279;
	cvt.rn.f64.s32 	%fd377, %r240;
	div.rn.f64 	%fd378, %fd86, %fd377;
	cvt.s64.s32 	%rd98, %r283;
	add.s32 	%r241, %r282, %r283;
	cvt.s64.s32 	%rd99, %r241;
	cvt.s64.s32 	%rd100, %r279;
	add.s64 	%rd101, %rd98, %rd100;
	cvt.s64.s32 	%rd102, %r240;
	add.s64 	%rd103, %rd99, %rd102;
	cvt.rn.f64.s64 	%fd379, %rd101;
	cvt.rn.f64.s64 	%fd380, %rd103;
	div.rn.f64 	%fd381, %fd379, %fd380;
	div.rn.f64 	%fd489, %fd378, %fd381;
	{
	.reg .b32 %temp; 
	mov.b64 	{%temp, %r309}, %fd489;
	}
	{
	.reg .b32 %temp; 
	mov.b64 	{%r310, %temp}, %fd489;
	}
	setp.gt.s32 	%p48, %r309, 1048575;
	mov.b32 	%r311, -1023;
	@%p48 bra 	$L__BB0_77;
	mul.f64 	%fd489, %fd489, 0d4350000000000000;
	{
	.reg .b32 %temp; 
	mov.b64 	{%temp, %r309}, %fd489;
	}
	{
	.reg .b32 %temp; 
	mov.b64 	{%r310, %temp}, %fd489;
	}
	mov.b32 	%r311, -1077;
$L__BB0_77:
	add.s32 	%r243, %r309, -1;
	setp.lt.u32 	%p49, %r243, 2146435071;
	@%p49 bra 	$L__BB0_79;
	fma.rn.f64 	%fd382, %fd489, 0d7FF0000000000000, 0d7FF0000000000000;
	{
	.reg .b32 %temp; 
	mov.b64 	{%temp, %r244}, %fd489;
	}
	and.b32  	%r245, %r244, 2147483647;
	setp.eq.s32 	%p50, %r245, 0;
	selp.f64 	%fd491, 0dFFF0000000000000, %fd382, %p50;
	bra.uni 	$L__BB0_82;
$L__BB0_79:
	shr.u32 	%r246, %r309, 20;
	add.s32 	%r312, %r311, %r246;
	and.b32  	%r247, %r309, 1048575;
	or.b32  	%r248, %r247, 1072693248;
	mov.b64 	%fd490, {%r310, %r248};
	setp.lt.u32 	%p51, %r248, 1073127583;
	@%p51 bra 	$L__BB0_81;
	{
	.reg .b32 %temp; 
	mov.b64 	{%r249, %temp}, %fd490;
	}
	{
	.reg .b32 %temp; 
	mov.b64 	{%temp, %r250}, %fd490;
	}
	add.s32 	%r251, %r250, -1048576;
	mov.b64 	%fd490, {%r249, %r251};
	add.s32 	%r312, %r312, 1;
$L__BB0_81:
	add.f64 	%fd383, %fd490, 0dBFF0000000000000;
	add.f64 	%fd384, %fd490, 0d3FF0000000000000;
	rcp.approx.ftz.f64 	%fd385, %fd384;
	neg.f64 	%fd386, %fd384;
	fma.rn.f64 	%fd387, %fd386, %fd385, 0d3FF0000000000000;
	fma.rn.f64 	%fd388, %fd387, %fd387, %fd387;
	fma.rn.f64 	%fd389, %fd388, %fd385, %fd385;
	mul.f64 	%fd390, %fd383, %fd389;
	fma.rn.f64 	%fd391, %fd383, %fd389, %fd390;
	mul.f64 	%fd392, %fd391, %fd391;
	fma.rn.f64 	%fd393, %fd392, 0d3EB1380B3AE80F1E, 0d3ED0EE258B7A8B04;
	fma.rn.f64 	%fd394, %fd393, %fd392, 0d3EF3B2669F02676F;
	fma.rn.f64 	%fd395, %fd394, %fd392, 0d3F1745CBA9AB0956;
	fma.rn.f64 	%fd396, %fd395, %fd392, 0d3F3C71C72D1B5154;
	fma.rn.f64 	%fd397, %fd396, %fd392, 0d3F624924923BE72D;
	fma.rn.f64 	%fd398, %fd397, %fd392, 0d3F8999999999A3C4;
	fma.rn.f64 	%fd399, %fd398, %fd392, 0d3FB5555555555554;
	sub.f64 	%fd400, %fd383, %fd391;
	add.f64 	%fd401, %fd400, %fd400;
	neg.f64 	%fd402, %fd391;
	fma.rn.f64 	%fd403, %fd402, %fd383, %fd401;
	mul.f64 	%fd404, %fd389, %fd403;
	mul.f64 	%fd405, %fd392, %fd399;
	fma.rn.f64 	%fd406, %fd405, %fd391, %fd404;
	xor.b32  	%r252, %r312, -2147483648;
	mov.b32 	%r253, 1127219200;
	mov.b64 	%fd407, {%r252, %r253};
	sub.f64 	%fd408, %fd407, %fd7;
	fma.rn.f64 	%fd409, %fd408, 0d3FE62E42FEFA39EF, %fd391;
	fma.rn.f64 	%fd410, %fd408, 0dBFE62E42FEFA39EF, %fd409;
	sub.f64 	%fd411, %fd410, %fd391;
	sub.f64 	%fd412, %fd406, %fd411;
	fma.rn.f64 	%fd413, %fd408, 0d3C7ABC9E3B39803F, %fd412;
	add.f64 	%fd491, %fd409, %fd413;
$L__BB0_82:
	mul.f64 	%fd414, %fd491, 0d3C7777D0FFDA0D24;
	fma.rn.f64 	%fd415, %fd491, 0d3FF71547652B82FE, %fd414;
	mul.f64 	%fd416, %fd87, %fd415;
	add.f64 	%fd472, %fd472, %fd416;
	ld.global.f64 	%fd417, [%rd1+48];
	ld.global.f64 	%fd418, [%rd33];
	fma.rn.f64 	%fd419, %fd417, %fd416, %fd418;
	st.global.f64 	[%rd33], %fd419;
$L__BB0_83:
	cvt.rn.f64.s32 	%fd99, %r278;
	div.rn.f64 	%fd100, %fd99, %fd6;
	setp.eq.f64 	%p52, %fd100, 0d0000000000000000;
	@%p52 bra 	$L__BB0_92;
	add.s32 	%r255, %r279, %r278;
	cvt.rn.f64.s32 	%fd420, %r255;
	div.rn.f64 	%fd421, %fd99, %fd420;
	cvt.s64.s32 	%rd104, %r282;
	add.s32 	%r256, %r283, %r282;
	cvt.s64.s32 	%rd105, %r256;
	cvt.s64.s32 	%rd106, %r278;
	add.s64 	%rd107, %rd104, %rd106;
	cvt.s64.s32 	%rd108, %r255;
	add.s64 	%rd109, %rd105, %rd108;
	cvt.rn.f64.s64 	%fd422, %rd107;
	cvt.rn.f64.s64 	%fd423, %rd109;
	div.rn.f64 	%fd424, %fd422, %fd423;
	div.rn.f64 	%fd493, %fd421, %fd424;
	{
	.reg .b32 %temp; 
	mov.b64 	{%temp, %r313}, %fd493;
	}
	{
	.reg .b32 %temp; 
	mov.b64 	{%r314, %temp}, %fd493;
	}
	setp.gt.s32 	%p53, %r313, 1048575;
	mov.b32 	%r315, -1023;
	@%p53 bra 	$L__BB0_86;
	mul.f64 	%fd493, %fd493, 0d4350000000000000;
	{
	.reg .b32 %temp; 
	mov.b64 	{%temp, %r313}, %fd493;
	}
	{
	.reg .b32 %temp; 
	mov.b64 	{%r314, %temp}, %fd493;
	}
	mov.b32 	%r315, -1077;
$L__BB0_86:
	add.s32 	%r258, %r313, -1;
	setp.lt.u32 	%p54, %r258, 2146435071;
	@%p54 bra 	$L__BB0_88;
	fma.rn.f64 	%fd425, %fd493, 0d7FF0000000000000, 0d7FF0000000000000;
	{
	.reg .b32 %temp; 
	mov.b64 	{%temp, %r259}, %fd493;
	}
	and.b32  	%r260, %r259, 2147483647;
	setp.eq.s32 	%p55, %r260, 0;
	selp.f64 	%fd495, 0dFFF0000000000000, %fd425, %p55;
	bra.uni 	$L__BB0_91;
$L__BB0_88:
	shr.u32 	%r261, %r313, 20;
	add.s32 	%r316, %r315, %r261;
	and.b32  	%r262, %r313, 1048575;
	or.b32  	%r263, %r262, 1072693248;
	mov.b64 	%fd494, {%r314, %r263};
	setp.lt.u32 	%p56, %r263, 1073127583;
	@%p56 bra 	$L__BB0_90;
	{
	.reg .b32 %temp; 
	mov.b64 	{%r264, %temp}, %fd494;
	}
	{
	.reg .b32 %temp; 
	mov.b64 	{%temp, %r265}, %fd494;
	}
	add.s32 	%r266, %r265, -1048576;
	mov.b64 	%fd494, {%r264, %r266};
	add.s32 	%r316, %r316, 1;
$L__BB0_90:
	add.f64 	%fd426, %fd494, 0dBFF0000000000000;
	add.f64 	%fd427, %fd494, 0d3FF0000000000000;
	rcp.approx.ftz.f64 	%fd428, %fd427;
	neg.f64 	%fd429, %fd427;
	fma.rn.f64 	%fd430, %fd429, %fd428, 0d3FF0000000000000;
	fma.rn.f64 	%fd431, %fd430, %fd430, %fd430;
	fma.rn.f64 	%fd432, %fd431, %fd428, %fd428;
	mul.f64 	%fd433, %fd426, %fd432;
	fma.rn.f64 	%fd434, %fd426, %fd432, %fd433;
	mul.f64 	%fd435, %fd434, %fd434;
	fma.rn.f64 	%fd436, %fd435, 0d3EB1380B3AE80F1E, 0d3ED0EE258B7A8B04;
	fma.rn.f64 	%fd437, %fd436, %fd435, 0d3EF3B2669F02676F;
	fma.rn.f64 	%fd438, %fd437, %fd435, 0d3F1745CBA9AB0956;
	fma.rn.f64 	%fd439, %fd438, %fd435, 0d3F3C71C72D1B5154;
	fma.rn.f64 	%fd440, %fd439, %fd435, 0d3F624924923BE72D;
	fma.rn.f64 	%fd441, %fd440, %fd435, 0d3F8999999999A3C4;
	fma.rn.f64 	%fd442, %fd441, %fd435, 0d3FB5555555555554;
	sub.f64 	%fd443, %fd426, %fd434;
	add.f64 	%fd444, %fd443, %fd443;
	neg.f64 	%fd445, %fd434;
	fma.rn.f64 	%fd446, %fd445, %fd426, %fd444;
	mul.f64 	%fd447, %fd432, %fd446;
	mul.f64 	%fd448, %fd435, %fd442;
	fma.rn.f64 	%fd449, %fd448, %fd434, %fd447;
	xor.b32  	%r267, %r316, -2147483648;
	mov.b32 	%r268, 1127219200;
	mov.b64 	%fd450, {%r267, %r268};
	sub.f64 	%fd451, %fd450, %fd7;
	fma.rn.f64 	%fd452, %fd451, 0d3FE62E42FEFA39EF, %fd434;
	fma.rn.f64 	%fd453, %fd451, 0dBFE62E42FEFA39EF, %fd452;
	sub.f64 	%fd454, %fd453, %fd434;
	sub.f64 	%fd455, %fd449, %fd454;
	fma.rn.f64 	%fd456, %fd451, 0d3C7ABC9E3B39803F, %fd455;
	add.f64 	%fd495, %fd452, %fd456;
$L__BB0_91:
	mul.f64 	%fd457, %fd495, 0d3C7777D0FFDA0D24;
	fma.rn.f64 	%fd458, %fd495, 0d3FF71547652B82FE, %fd457;
	mul.f64 	%fd459, %fd100, %fd458;
	add.f64 	%fd472, %fd472, %fd459;
	ld.global.f64 	%fd460, [%rd1+56];
	ld.global.f64 	%fd461, [%rd33];
	fma.rn.f64 	%fd462, %fd460, %fd459, %fd461;
	st.global.f64 	[%rd33], %fd462;
$L__BB0_92:
	ld.param.u64 	%rd116, [_Z10transent_1PdS_S_PKiPKdiiiS3__param_0];
	cvta.to.global.u64 	%rd110, %rd116;
	mul.wide.s32 	%rd111, %r1, 8;
	add.s64 	%rd112, %rd110, %rd111;
	st.global.f64 	[%rd112], %fd472;
$L__BB0_93:
	ret;
$L__BB0_94:
	mad.lo.s32 	%r269, %r3, %r120, %r4;
	mul.wide.s32 	%rd113, %r269, 8;
	add.s64 	%rd114, %rd2, %rd113;
	mov.b64 	%rd115, 0;
	st.global.u64 	[%rd114], %rd115;
	bra.uni 	$L__BB0_93;

}


// ===== COMPILED SASS (sm_100) =====

	.target	sm_100

	.elftype	@"ET_EXEC"


//--------------------- .note.nv.tkinfo           --------------------------
	.section	.note.nv.tkinfo,"",@"SHT_NOTE"
	.sectionflags	@"SHF_NOTE_NV_TKINFO"
	.tkinfo
        /*0018*/ 	.word	0x00000002
        /*0030*/ 	.string	""
        /*0030*/ 	.string	"ptxas"
        /*0030*/ 	.string	"Cuda compilation tools, release 13.0, V13.0.88"
        /*0030*/ 	.string	"Build cuda_13.0.r13.0/compiler.36424714_0"
        /*0030*/ 	.string	"-arch sm_100 -m 64 "



//--------------------- .note.nv.cuinfo           --------------------------
	.section	.note.nv.cuinfo,"",@"SHT_NOTE"
	.sectionflags	@"SHF_NOTE_NV_CUINFO"
        /*0018*/ 	.short	0x0002
        /*001a*/ 	.short	0x0064
        /*001c*/ 	.short	0x0082
	.zero		2


//--------------------- .nv.info                  --------------------------
	.section	.nv.info,"",@"SHT_CUDA_INFO"
	.align	4


	//----- nvinfo : EIATTR_REGCOUNT
	.align		4
        /*0000*/ 	.byte	0x04, 0x2f
        /*0002*/ 	.short	(.L_1 - .L_0)
	.align		4
.L_0:
        /*0004*/ 	.word	index@(_Z10transent_1PdS_S_PKiPKdiiiS3_)
        /*0008*/ 	.word	0x0000002c


	//----- nvinfo : EIATTR_FRAME_SIZE
	.align		4
.L_1:
        /*000c*/ 	.byte	0x04, 0x11
        /*000e*/ 	.short	(.L_3 - .L_2)
	.align		4
.L_2:
        /*0010*/ 	.word	index@($__internal_0_$__cuda_sm20_div_rn_f64_full)
        /*0014*/ 	.word	0x00000000


	//----- nvinfo : EIATTR_FRAME_SIZE
	.align		4
.L_3:
        /*0018*/ 	.byte	0x04, 0x11
        /*001a*/ 	.short	(.L_5 - .L_4)
	.align		4
.L_4:
        /*001c*/ 	.word	index@(_Z10transent_1PdS_S_PKiPKdiiiS3_)
        /*0020*/ 	.word	0x00000000


	//----- nvinfo : EIATTR_MIN_STACK_SIZE
	.align		4
.L_5:
        /*0024*/ 	.byte	0x04, 0x12
        /*0026*/ 	.short	(.L_7 - .L_6)
	.align		4
.L_6:
        /*0028*/ 	.word	index@(_Z10transent_1PdS_S_PKiPKdiiiS3_)
        /*002c*/ 	.word	0x00000000
.L_7:


//--------------------- .nv.compat                --------------------------
	.section	.nv.compat,"",@"SHT_CUDA_COMPAT_INFO"
	.align	4
        /*0000*/ 	.byte	0x02, 0x09, 0x00, 0x00, 0x02, 0x02, 0x01, 0x00, 0x02, 0x05, 0x05, 0x00, 0x03, 0x07, 0x01, 0x01
        /*0010*/ 	.byte	0x02, 0x03, 0x00, 0x00, 0x02, 0x06, 0x01, 0x00, 0x04, 0x0b, 0x08, 0x00, 0x01, 0x00, 0x00, 0x00
        /*0020*/ 	.byte	0x00, 0x00, 0x00, 0x00


//--------------------- .nv.info._Z10transent_1PdS_S_PKiPKdiiiS3_ --------------------------
	.section	.nv.info._Z10transent_1PdS_S_PKiPKdiiiS3_,"",@"SHT_CUDA_INFO"
	.sectionflags	@""
	.align	4


	//----- nvinfo : EIATTR_CUDA_API_VERSION
	.align		4
        /*0000*/ 	.byte	0x04, 0x37
        /*0002*/ 	.short	(.L_9 - .L_8)
.L_8:
        /*0004*/ 	.word	0x00000082


	//----- nvinfo : EIATTR_KPARAM_INFO
	.align		4
.L_9:
        /*0008*/ 	.byte	0x04, 0x17
        /*000a*/ 	.short	(.L_11 - .L_10)
.L_10:
        /*000c*/ 	.word	0x00000000
        /*0010*/ 	.short	0x0008
        /*0012*/ 	.short	0x0038
        /*0014*/ 	.byte	0x00, 0xf5, 0x21, 0x00


	//----- nvinfo : EIATTR_KPARAM_INFO
	.align		4
.L_11:
        /*0018*/ 	.byte	0x04, 0x17
        /*001a*/ 	.short	(.L_13 - .L_12)
.L_12:
        /*001c*/ 	.word	0x00000000
        /*0020*/ 	.short	0x0007
        /*0022*/ 	.short	0x0030
        /*0024*/ 	.byte	0x00, 0xf0, 0x11, 0x00


	//----- nvinfo : EIATTR_KPARAM_INFO
	.align		4
.L_13:
        /*0028*/ 	.byte	0x04, 0x17
        /*002a*/ 	.short	(.L_15 - .L_14)
.L_14:
        /*002c*/ 	.word	0x00000000
        /*0030*/ 	.short	0x0006
        /*0032*/ 	.short	0x002c
        /*0034*/ 	.byte	0x00, 0xf0, 0x11, 0x00


	//----- nvinfo : EIATTR_KPARAM_INFO
	.align		4
.L_15:
        /*0038*/ 	.byte	0x04, 0x17
        /*003a*/ 	.short	(.L_17 - .L_16)
.L_16:
        /*003c*/ 	.word	0x00000000
        /*0040*/ 	.short	0x0005
        /*0042*/ 	.short	0x0028
        /*0044*/ 	.byte	0x00, 0xf0, 0x11, 0x00


	//----- nvinfo : EIATTR_KPARAM_INFO
	.align		4
.L_17:
        /*0048*/ 	.byte	0x04, 0x17
        /*004a*/ 	.short	(.L_19 - .L_18)
.L_18:
        /*004c*/ 	.word	0x00000000
        /*0050*/ 	.short	0x0004
        /*0052*/ 	.short	0x0020
        /*0054*/ 	.byte	0x00, 0xf5, 0x21, 0x00


	//----- nvinfo : EIATTR_KPARAM_INFO
	.align		4
.L_19:
        /*0058*/ 	.byte	0x04, 0x17
        /*005a*/ 	.short	(.L_21 - .L_20)
.L_20:
        /*005c*/ 	.word	0x00000000
        /*0060*/ 	.short	0x0003
        /*0062*/ 	.short	0x0018
        /*0064*/ 	.byte	0x00, 0xf5, 0x21, 0x00


	//----- nvinfo : EIATTR_KPARAM_INFO
	.align		4
.L_21:
        /*0068*/ 	.byte	0x04, 0x17
        /*006a*/ 	.short	(.L_23 - .L_22)
.L_22:
        /*006c*/ 	.word	0x00000000
        /*0070*/ 	.short	0x0002
        /*0072*/ 	.short	0x0010
        /*0074*/ 	.byte	0x00, 0xf5, 0x21, 0x00


	//----- nvinfo : EIATTR_KPARAM_INFO
	.align		4
.L_23:
        /*0078*/ 	.byte	0x04, 0x17
        /*007a*/ 	.short	(.L_25 - .L_24)
.L_24:
        /*007c*/ 	.word	0x00000000
        /*0080*/ 	.short	0x0001
        /*0082*/ 	.short	0x0008
        /*0084*/ 	.byte	0x00, 0xf5, 0x21, 0x00


	//----- nvinfo : EIATTR_KPARAM_INFO
	.align		4
.L_25:
        /*0088*/ 	.byte	0x04, 0x17
        /*008a*/ 	.short	(.L_27 - .L_26)
.L_26:
        /*008c*/ 	.word	0x00000000
        /*0090*/ 	.short	0x0000
        /*0092*/ 	.short	0x0000
        /*0094*/ 	.byte	0x00, 0xf5, 0x21, 0x00


	//----- nvinfo : EIATTR_SPARSE_MMA_MASK
	.align		4
.L_27:
        /*0098*/ 	.byte	0x03, 0x50
        /*009a*/ 	.short	0x0000


	//----- nvinfo : EIATTR_MAXREG_COUNT
	.align		4
        /*009c*/ 	.byte	0x03, 0x1b
        /*009e*/ 	.short	0x00ff


	//----- nvinfo : EIATTR_MERCURY_ISA_VERSION
	.align		4
        /*00a0*/ 	.byte	0x03, 0x5f
        /*00a2*/ 	.short	0x0101


	//----- nvinfo : EIATTR_VRC_CTA_INIT_COUNT
	.align		4
        /*00a4*/ 	.byte	0x02, 0x4a
	.zero		1
	.zero		1


	//----- nvinfo : EIATTR_EXIT_INSTR_OFFSETS
	.align		4
        /*00a8*/ 	.byte	0x04, 0x1c
        /*00aa*/ 	.short	(.L_29 - .L_28)


	//   ....[0]....
.L_28:
        /*00ac*/ 	.word	0x00000080


	//   ....[1]....
        /*00b0*/ 	.word	0x00007450


	//   ....[2]....
        /*00b4*/ 	.word	0x000074a0


	//----- nvinfo : EIATTR_CRS_STACK_SIZE
	.align		4
.L_29:
        /*00b8*/ 	.byte	0x04, 0x1e
        /*00ba*/ 	.short	(.L_31 - .L_30)
.L_30:
        /*00bc*/ 	.word	0x00000000


	//----- nvinfo : EIATTR_CBANK_PARAM_SIZE
	.align		4
.L_31:
        /*00c0*/ 	.byte	0x03, 0x19
        /*00c2*/ 	.short	0x0040


	//----- nvinfo : EIATTR_PARAM_CBANK
	.align		4
        /*00c4*/ 	.byte	0x04, 0x0a
        /*00c6*/ 	.short	(.L_33 - .L_32)
	.align		4
.L_32:
        /*00c8*/ 	.word	index@(.nv.constant0._Z10transent_1PdS_S_PKiPKdiiiS3_)
        /*00cc*/ 	.short	0x0380
        /*00ce*/ 	.short	0x0040


	//----- nvinfo : EIATTR_SW_WAR
	.align		4
.L_33:
        /*00d0*/ 	.byte	0x04, 0x36
        /*00d2*/ 	.short	(.L_35 - .L_34)
.L_34:
        /*00d4*/ 	.word	0x00000008
.L_35:


//--------------------- .nv.callgraph             --------------------------
	.section	.nv.callgraph,"",@"SHT_CUDA_CALLGRAPH"
	.align	4
	.sectionentsize	8
	.align		4
        /*0000*/ 	.word	0x00000000
	.align		4
        /*0004*/ 	.word	0xffffffff
	.align		4
        /*0008*/ 	.word	0x00000000
	.align		4
        /*000c*/ 	.word	0xfffffffe
	.align		4
        /*0010*/ 	.word	0x00000000
	.align		4
        /*0014*/ 	.word	0xfffffffd
	.align		4
        /*0018*/ 	.word	0x00000000
	.align		4
        /*001c*/ 	.word	0xfffffffc


//--------------------- .text._Z10transent_1PdS_S_PKiPKdiiiS3_ --------------------------
	.section	.text._Z10transent_1PdS_S_PKiPKdiiiS3_,"ax",@progbits
	.align	128
        .global         _Z10transent_1PdS_S_PKiPKdiiiS3_
        .type           _Z10transent_1PdS_S_PKiPKdiiiS3_,@function
        .size           _Z10transent_1PdS_S_PKiPKdiiiS3_,(.L_x_120 - _Z10transent_1PdS_S_PKiPKdiiiS3_)
        .other          _Z10transent_1PdS_S_PKiPKdiiiS3_,@"STO_CUDA_ENTRY STV_DEFAULT"
_Z10transent_1PdS_S_PKiPKdiiiS3_:
.text._Z10transent_1PdS_S_PKiPKdiiiS3_:
[----:B------:R-:W-:Y:S01]  /*0000*/  LDC R1, c[0x0][0x37c] ;  /* 0x0000df00ff017b82 */ /* 0x000fe20000000800 */
[----:B------:R-:W0:Y:S07]  /*0010*/  S2R R29, SR_CTAID.X ;  /* 0x00000000001d7919 */ /* 0x000e2e0000002500 */
[----:B------:R-:W1:Y:S01]  /*0020*/  LDC R0, c[0x0][0x3a8] ;  /* 0x0000ea00ff007b82 */ /* 0x000e620000000800 */
[----:B------:R-:W0:Y:S01]  /*0030*/  LDCU UR4, c[0x0][0x360] ;  /* 0x00006c00ff0477ac */ /* 0x000e220008000800 */
[----:B------:R-:W0:Y:S02]  /*0040*/  S2R R2, SR_TID.X ;  /* 0x0000000000027919 */ /* 0x000e240000002100 */
[----:B0-----:R-:W-:-:S02]  /*0050*/  IMAD R29, R29, UR4, R2 ;  /* 0x000000041d1d7c24 */ /* 0x001fc4000f8e0202 */
[----:B-1----:R-:W-:-:S05]  /*0060*/  IMAD R2, R0, R0, RZ ;  /* 0x0000000000027224 */ /* 0x002fca00078e02ff */
[----:B------:R-:W-:-:S13]  /*0070*/  ISETP.GE.AND P0, PT, R29, R2, PT ;  /* 0x000000021d00720c */ /* 0x000fda0003f06270 */
[----:B------:R-:W-:Y:S05]  /*0080*/  @P0 EXIT ;  /* 0x000000000000094d */ /* 0x000fea0003800000 */
[----:B------:R-:W-:Y:S01]  /*0090*/  IABS R6, R0 ;  /* 0x0000000000067213 */ /* 0x000fe20000000000 */
[----:B------:R-:W0:Y:S01]  /*00a0*/  LDCU.64 UR4, c[0x0][0x358] ;  /* 0x00006b00ff0477ac */ /* 0x000e220008000a00 */
[----:B------:R-:W-:Y:S01]  /*00b0*/  IABS R7, R29 ;  /* 0x0000001d00077213 */ /* 0x000fe20000000000 */
[----:B------:R-:W1:Y:S01]  /*00c0*/  LDC.64 R8, c[0x0][0x398] ;  /* 0x0000e600ff087b82 */ /* 0x000e620000000a00 */
[----:B------:R-:W2:Y:S08]  /*00d0*/  I2F.RP R4, R6 ;  /* 0x0000000600047306 */ /* 0x000eb00000209400 */
[----:B--2---:R-:W2:Y:S02]  /*00e0*/  MUFU.RCP R4, R4 ;  /* 0x0000000400047308 */ /* 0x004ea40000001000 */
[----:B--2---:R-:W-:-:S06]  /*00f0*/  VIADD R2, R4, 0xffffffe ;  /* 0x0ffffffe04027836 */ /* 0x004fcc0000000000 */
[----:B------:R2:W3:Y:S02]  /*0100*/  F2I.FTZ.U32.TRUNC.NTZ R3, R2 ;  /* 0x0000000200037305 */ /* 0x0004e4000021f000 */
[----:B--2---:R-:W-:Y:S02]  /*0110*/  IMAD.MOV.U32 R2, RZ, RZ, RZ ;  /* 0x000000ffff027224 */ /* 0x004fe400078e00ff */
[----:B---3--:R-:W-:-:S04]  /*0120*/  IMAD.MOV R5, RZ, RZ, -R3 ;  /* 0x000000ffff057224 */ /* 0x008fc800078e0a03 */
[----:B------:R-:W-:-:S04]  /*0130*/  IMAD R5, R5, R6, RZ ;  /* 0x0000000605057224 */ /* 0x000fc800078e02ff */
[----:B------:R-:W-:Y:S01]  /*0140*/  IMAD.HI.U32 R3, R3, R5, R2 ;  /* 0x0000000503037227 */ /* 0x000fe200078e0002 */
[----:B------:R-:W-:-:S04]  /*0150*/  LOP3.LUT R2, R29, R0, RZ, 0x3c, !PT ;  /* 0x000000001d027212 */ /* 0x000fc800078e3cff */
[----:B------:R-:W-:Y:S01]  /*0160*/  ISETP.GE.AND P2, PT, R2, RZ, PT ;  /* 0x000000ff0200720c */ /* 0x000fe20003f46270 */
[----:B------:R-:W-:-:S04]  /*0170*/  IMAD.HI.U32 R5, R3, R7, RZ ;  /* 0x0000000703057227 */ /* 0x000fc800078e00ff */
[----:B------:R-:W-:-:S04]  /*0180*/  IMAD.MOV R3, RZ, RZ, -R5 ;  /* 0x000000ffff037224 */ /* 0x000fc800078e0a05 */
[----:B------:R-:W-:-:S05]  /*0190*/  IMAD R3, R6, R3, R7 ;  /* 0x0000000306037224 */ /* 0x000fca00078e0207 */
[----:B------:R-:W-:-:S13]  /*01a0*/  ISETP.GT.U32.AND P1, PT, R6, R3, PT ;  /* 0x000000030600720c */ /* 0x000fda0003f24070 */
[----:B------:R-:W-:Y:S01]  /*01b0*/  @!P1 IMAD.IADD R3, R3, 0x1, -R6 ;  /* 0x0000000103039824 */ /* 0x000fe200078e0a06 */
[----:B------:R-:W-:Y:S02]  /*01c0*/  @!P1 IADD3 R5, PT, PT, R5, 0x1, RZ ;  /* 0x0000000105059810 */ /* 0x000fe40007ffe0ff */
[----:B------:R-:W-:Y:S02]  /*01d0*/  ISETP.NE.AND P1, PT, R0, RZ, PT ;  /* 0x000000ff0000720c */ /* 0x000fe40003f25270 */
[----:B------:R-:W-:Y:S02]  /*01e0*/  ISETP.GE.U32.AND P0, PT, R3, R6, PT ;  /* 0x000000060300720c */ /* 0x000fe40003f06070 */
[----:B------:R-:W2:Y:S11]  /*01f0*/  LDC.64 R2, c[0x0][0x3a0] ;  /* 0x0000e800ff027b82 */ /* 0x000eb60000000a00 */
[----:B------:R-:W-:-:S04]  /*0200*/  @P0 VIADD R5, R5, 0x1 ;  /* 0x0000000105050836 */ /* 0x000fc80000000000 */
[----:B------:R-:W-:-:S04]  /*0210*/  IMAD.MOV.U32 R11, RZ, RZ, R5 ;  /* 0x000000ffff0b7224 */ /* 0x000fc800078e0005 */
[----:B------:R-:W-:Y:S01]  /*0220*/  @!P2 IMAD.MOV R11, RZ, RZ, -R11 ;  /* 0x000000ffff0ba224 */ /* 0x000fe200078e0a0b */
[----:B------:R-:W-:-:S05]  /*0230*/  @!P1 LOP3.LUT R11, RZ, R0, RZ, 0x33, !PT ;  /* 0x00000000ff0b9212 */ /* 0x000fca00078e33ff */
[----:B------:R-:W-:-:S04]  /*0240*/  IMAD.MOV R4, RZ, RZ, -R11 ;  /* 0x000000ffff047224 */ /* 0x000fc800078e0a0b */
[----:B------:R-:W-:-:S04]  /*0250*/  IMAD R13, R0, R4, R29 ;  /* 0x00000004000d7224 */ /* 0x000fc800078e021d */
[----:B--2---:R-:W-:-:S04]  /*0260*/  IMAD.WIDE R6, R13, 0x8, R2 ;  /* 0x000000080d067825 */ /* 0x004fc800078e0202 */
[C---:B------:R-:W-:Y:S02]  /*0270*/  IMAD.WIDE R2, R11.reuse, 0x8, R2 ;  /* 0x000000080b027825 */ /* 0x040fe400078e0202 */
[----:B0-----:R-:W2:Y:S04]  /*0280*/  LDG.E.64 R6, desc[UR4][R6.64] ;  /* 0x0000000406067981 */ /* 0x001ea8000c1e1b00 */
[----:B------:R-:W3:Y:S01]  /*0290*/  LDG.E.64 R2, desc[UR4][R2.64] ;  /* 0x0000000402027981 */ /* 0x000ee2000c1e1b00 */
[----:B-1----:R-:W-:-:S04]  /*02a0*/  IMAD.WIDE R4, R11, 0x4, R8 ;  /* 0x000000040b047825 */ /* 0x002fc800078e0208 */
[----:B------:R-:W-:Y:S01]  /*02b0*/  IMAD.WIDE R8, R13, 0x4, R8 ;  /* 0x000000040d087825 */ /* 0x000fe200078e0208 */
[----:B--2---:R-:W0:Y:S08]  /*02c0*/  F2I.F64.TRUNC R19, R6 ;  /* 0x0000000600137311 */ /* 0x004e30000030d100 */
[----:B---3--:R-:W1:Y:S01]  /*02d0*/  F2I.F64.TRUNC R21, R2 ;  /* 0x0000000200157311 */ /* 0x008e62000030d100 */
[----:B0-----:R-:W-:-:S04]  /*02e0*/  ISETP.NE.AND P0, PT, R19, RZ, PT ;  /* 0x000000ff1300720c */ /* 0x001fc80003f05270 */
[----:B-1----:R-:W-:-:S13]  /*02f0*/  ISETP.EQ.OR P0, PT, R21, RZ, !P0 ;  /* 0x000000ff1500720c */ /* 0x002fda0004702670 */
[----:B------:R-:W-:Y:S05]  /*0300*/  @P0 BRA `(.L_x_0) ;  /* 0x0000007000540947 */ /* 0x000fea0003800000 */
[----:B------:R-:W2:Y:S01]  /*0310*/  LDG.E R4, desc[UR4][R4.64] ;  /* 0x0000000404047981 */ /* 0x000ea2000c1e1900 */
[----:B------:R-:W0:Y:S03]  /*0320*/  LDC.64 R16, c[0x0][0x390] ;  /* 0x0000e400ff107b82 */ /* 0x000e260000000a00 */
[----:B------:R1:W5:Y:S05]  /*0330*/  LDG.E R8, desc[UR4][R8.64] ;  /* 0x0000000408087981 */ /* 0x00036a000c1e1900 */
[----:B------:R-:W3:Y:S01]  /*0340*/  LDC R12, c[0x0][0x3ac] ;  /* 0x0000eb00ff0c7b82 */ /* 0x000ee20000000800 */
[----:B--2---:R-:W-:-:S02]  /*0350*/  SHF.R.S32.HI R0, RZ, 0x1f, R4 ;  /* 0x0000001fff007819 */ /* 0x004fc40000011404 */
[----:B0-----:R-:W-:-:S04]  /*0360*/  LEA R2, P0, R4, R16, 0x3 ;  /* 0x0000001004027211 */ /* 0x001fc800078018ff */
[----:B------:R-:W-:-:S05]  /*0370*/  LEA.HI.X R3, R4, R17, R0, 0x3, P0 ;  /* 0x0000001104037211 */ /* 0x000fca00000f1c00 */
[----:B------:R-:W2:Y:S01]  /*0380*/  LDG.E.64 R10, desc[UR4][R2.64] ;  /* 0x00000004020a7981 */ /* 0x000ea2000c1e1b00 */
[----:B------:R-:W-:Y:S01]  /*0390*/  BSSY.RECONVERGENT B0, `(.L_x_1) ;  /* 0x0000012000007945 */ /* 0x000fe20003800200 */
[----:B------:R-:W-:Y:S01]  /*03a0*/  IMAD.MOV.U32 R14, RZ, RZ, R2 ;  /* 0x000000ffff0e7224 */ /* 0x000fe200078e0002 */
[----:B------:R-:W-:Y:S01]  /*03b0*/  MOV R15, R3 ;  /* 0x00000003000f7202 */ /* 0x000fe20000000f00 */
[----:B--2---:R-:W3:Y:S02]  /*03c0*/  F2I.F64.TRUNC R7, R10 ;  /* 0x0000000a00077311 */ /* 0x004ee4000030d100 */
[----:B---3--:R-:W-:Y:S01]  /*03d0*/  ISETP.GT.AND P0, PT, R7, R12, PT ;  /* 0x0000000c0700720c */ /* 0x008fe20003f04270 */
[----:B------:R-:W-:Y:S02]  /*03e0*/  IMAD.MOV.U32 R22, RZ, RZ, R10 ;  /* 0x000000ffff167224 */ /* 0x000fe400078e000a */
[----:B------:R-:W-:-:S10]  /*03f0*/  IMAD.MOV.U32 R23, RZ, RZ, R11 ;  /* 0x000000ffff177224 */ /* 0x000fd400078e000b */
[----:B-1----:R-:W-:Y:S05]  /*0400*/  @P0 BRA `(.L_x_2) ;  /* 0x0000000000280947 */ /* 0x002fea0003800000 */
[----:B------:R-:W-:Y:S01]  /*0410*/  BSSY.RECONVERGENT B1, `(.L_x_2) ;  /* 0x0000009000017945 */ /* 0x000fe20003800200 */
.L_x_3:
[----:B------:R-:W-:Y:S02]  /*0420*/  IMAD.MOV.U32 R4, RZ, RZ, R14 ;  /* 0x000000ffff047224 */ /* 0x000fe400078e000e */
[----:B------:R-:W-:-:S05]  /*0430*/  IMAD.MOV.U32 R5, RZ, RZ, R15 ;  /* 0x000000ffff057224 */ /* 0x000fca00078e000f */
[----:B------:R-:W2:Y:S01]  /*0440*/  LDG.E.64 R10, desc[UR4][R4.64+0x8] ;  /* 0x00000804040a7981 */ /* 0x000ea2000c1e1b00 */
[----:B------:R-:W-:-:S05]  /*0450*/  IADD3 R14, P1, PT, R14, 0x8, RZ ;  /* 0x000000080e0e7810 */ /* 0x000fca0007f3e0ff */
[----:B------:R-:W-:Y:S01]  /*0460*/  IMAD.X R15, RZ, RZ, R15, P1 ;  /* 0x000000ffff0f7224 */ /* 0x000fe200008e060f */
[----:B--2---:R-:W0:Y:S02]  /*0470*/  F2I.F64.TRUNC R0, R10 ;  /* 0x0000000a00007311 */ /* 0x004e24000030d100 */
[----:B0-----:R-:W-:-:S13]  /*0480*/  ISETP.GT.AND P0, PT, R0, R12, PT ;  /* 0x0000000c0000720c */ /* 0x001fda0003f04270 */
[----:B------:R-:W-:Y:S05]  /*0490*/  @!P0 BRA `(.L_x_3) ;  /* 0xfffffffc00e08947 */ /* 0x000fea000383ffff */
[----:B------:R-:W-:Y:S05]  /*04a0*/  BSYNC.RECONVERGENT B1 ;  /* 0x0000000000017941 */ /* 0x000fea0003800200 */
.L_x_2:
[----:B------:R-:W-:Y:S05]  /*04b0*/  BSYNC.RECONVERGENT B0 ;  /* 0x0000000000007941 */ /* 0x000fea0003800200 */
.L_x_1:
[----:B------:R-:W0:Y:S01]  /*04c0*/  LDCU UR6, c[0x0][0x3b0] ;  /* 0x00007600ff0677ac */ /* 0x000e220008000800 */
[C---:B------:R-:W-:Y:S01]  /*04d0*/  IADD3 R4, PT, PT, R12.reuse, -0x1, RZ ;  /* 0xffffffff0c047810 */ /* 0x040fe20007ffe0ff */
[----:B------:R-:W1:Y:S01]  /*04e0*/  F2I.F64.TRUNC R5, R10 ;  /* 0x0000000a00057311 */ /* 0x000e62000030d100 */
[----:B------:R-:W-:Y:S01]  /*04f0*/  BSSY.RECONVERGENT B0, `(.L_x_4) ;  /* 0x0000017000007945 */ /* 0x000fe20003800200 */
[----:B------:R-:W-:Y:S01]  /*0500*/  SHF.R.S32.HI R18, RZ, 0x1f, R21 ;  /* 0x0000001fff127819 */ /* 0x000fe20000011415 */
[----:B------:R-:W-:Y:S01]  /*0510*/  IMAD.MOV.U32 R6, RZ, RZ, R3 ;  /* 0x000000ffff067224 */ /* 0x000fe200078e0003 */
[----:B------:R-:W-:Y:S01]  /*0520*/  ISETP.GT.AND P0, PT, R7, R4, PT ;  /* 0x000000040700720c */ /* 0x000fe20003f04270 */
[----:B------:R-:W-:Y:S01]  /*0530*/  IMAD.MOV.U32 R7, RZ, RZ, R2 ;  /* 0x000000ffff077224 */ /* 0x000fe200078e0002 */
[----:B-----5:R-:W-:Y:S01]  /*0540*/  SHF.R.S32.HI R13, RZ, 0x1f, R8 ;  /* 0x0000001fff0d7819 */ /* 0x020fe20000011408 */
[----:B-1----:R-:W-:Y:S01]  /*0550*/  IMAD.IADD R5, R5, 0x1, -R12 ;  /* 0x0000000105057824 */ /* 0x002fe200078e0a0c */
[----:B0-----:R-:W-:-:S09]  /*0560*/  IADD3 R0, PT, PT, -R12, UR6, RZ ;  /* 0x000000060c007c10 */ /* 0x001fd2000fffe1ff */
[----:B------:R-:W-:Y:S05]  /*0570*/  @P0 BRA `(.L_x_5) ;  /* 0x0000000000380947 */ /* 0x000fea0003800000 */
[----:B------:R-:W-:Y:S01]  /*0580*/  BSSY.RECONVERGENT B1, `(.L_x_5) ;  /* 0x000000d000017945 */ /* 0x000fe20003800200 */
[----:B------:R-:W-:Y:S02]  /*0590*/  IMAD.MOV.U32 R10, RZ, RZ, R2 ;  /* 0x000000ffff0a7224 */ /* 0x000fe400078e0002 */
[----:B------:R-:W-:-:S07]  /*05a0*/  IMAD.MOV.U32 R11, RZ, RZ, R3 ;  /* 0x000000ffff0b7224 */ /* 0x000fce00078e0003 */
.L_x_6:
[----:B------:R-:W-:Y:S01]  /*05b0*/  MOV R6, R10 ;  /* 0x0000000a00067202 */ /* 0x000fe20000000f00 */
[----:B------:R-:W-:-:S05]  /*05c0*/  IMAD.MOV.U32 R7, RZ, RZ, R11 ;  /* 0x000000ffff077224 */ /* 0x000fca00078e000b */
[----:B------:R0:W2:Y:S02]  /*05d0*/  LDG.E.64 R22, desc[UR4][R6.64+0x8] ;  /* 0x0000080406167981 */ /* 0x0000a4000c1e1b00 */
[----:B0-----:R-:W-:-:S05]  /*05e0*/  IADD3 R7, P1, PT, R10, 0x8, RZ ;  /* 0x000000080a077810 */ /* 0x001fca0007f3e0ff */
[----:B------:R-:W-:Y:S02]  /*05f0*/  IMAD.X R6, RZ, RZ, R11, P1 ;  /* 0x000000ffff067224 */ /* 0x000fe400008e060b */
[----:B------:R-:W-:Y:S02]  /*0600*/  IMAD.MOV.U32 R10, RZ, RZ, R7 ;  /* 0x000000ffff0a7224 */ /* 0x000fe400078e0007 */
[----:B------:R-:W-:Y:S01]  /*0610*/  IMAD.MOV.U32 R11, RZ, RZ, R6 ;  /* 0x000000ffff0b7224 */ /* 0x000fe200078e0006 */
[----:B--2---:R-:W0:Y:S02]  /*0620*/  F2I.F64.TRUNC R9, R22 ;  /* 0x0000001600097311 */ /* 0x004e24000030d100 */
[----:B0-----:R-:W-:-:S13]  /*0630*/  ISETP.GT.AND P0, PT, R9, R4, PT ;  /* 0x000000040900720c */ /* 0x001fda0003f04270 */
[----:B------:R-:W-:Y:S05]  /*0640*/  @!P0 BRA `(.L_x_6) ;  /* 0xfffffffc00d88947 */ /* 0x000fea000383ffff */
[----:B------:R-:W-:Y:S05]  /*0650*/  BSYNC.RECONVERGENT B1 ;  /* 0x0000000000017941 */ /* 0x000fea0003800200 */
.L_x_5:
[----:B------:R-:W-:Y:S05]  /*0660*/  BSYNC.RECONVERGENT B0 ;  /* 0x0000000000007941 */ /* 0x000fea0003800200 */
.L_x_4:
[----:B------:R-:W-:-:S04]  /*0670*/  LEA R16, P0, R8, R16, 0x3 ;  /* 0x0000001008107211 */ /* 0x000fc800078018ff */
[----:B------:R-:W-:-:S05]  /*0680*/  LEA.HI.X R17, R8, R17, R13, 0x3, P0 ;  /* 0x0000001108117211 */ /* 0x000fca00000f1c0d */
[----:B------:R-:W2:Y:S01]  /*0690*/  LDG.E.64 R24, desc[UR4][R16.64] ;  /* 0x0000000410187981 */ /* 0x000ea2000c1e1b00 */
[----:B------:R-:W0:Y:S01]  /*06a0*/  F2I.F64.TRUNC R23, R22 ;  /* 0x0000001600177311 */ /* 0x000e22000030d100 */
[----:B------:R-:W-:Y:S01]  /*06b0*/  BSSY.RECONVERGENT B0, `(.L_x_7) ;  /* 0x0000075000007945 */ /* 0x000fe20003800200 */
[----:B------:R-:W-:Y:S01]  /*06c0*/  HFMA2 R28, -RZ, RZ, 0, 0 ;  /* 0x00000000ff1c7431 */ /* 0x000fe200000001ff */
[----:B------:R-:W-:Y:S02]  /*06d0*/  CS2R R12, SRZ ;  /* 0x00000000000c7805 */ /* 0x000fe4000001ff00 */
[----:B------:R-:W-:Y:S02]  /*06e0*/  CS2R R10, SRZ ;  /* 0x00000000000a7805 */ /* 0x000fe4000001ff00 */
[----:B------:R-:W-:Y:S01]  /*06f0*/  CS2R R8, SRZ ;  /* 0x0000000000087805 */ /* 0x000fe2000001ff00 */
[----:B0-----:R-:W-:Y:S01]  /*0700*/  IMAD.IADD R22, R23, 0x1, -R4 ;  /* 0x0000000117167824 */ /* 0x001fe200078e0a04 */
[----:B--2---:R-:W0:Y:S04]  /*0710*/  F2I.F64.TRUNC R24, R24 ;  /* 0x0000001800187311 */ /* 0x004e28000030d100 */
[----:B0-----:R-:W-:-:S04]  /*0720*/  VIMNMX3 R27, R22, R5, R24, PT ;  /* 0x00000005161b720f */ /* 0x001fc80003800118 */
[----:B------:R-:W-:-:S13]  /*0730*/  ISETP.GT.AND P0, PT, R27, R0, PT ;  /* 0x000000001b00720c */ /* 0x000fda0003f04270 */
[----:B------:R-:W-:Y:S05]  /*0740*/  @P0 BRA `(.L_x_8) ;  /* 0x0000000400ac0947 */ /* 0x000fea0003800000 */
[----:B------:R-:W-:Y:S01]  /*0750*/  IMAD.MOV.U32 R10, RZ, RZ, R17 ;  /* 0x000000ffff0a7224 */ /* 0x000fe200078e0011 */
[----:B------:R-:W-:Y:S01]  /*0760*/  LEA R13, P1, R21, R2, 0x3 ;  /* 0x00000002150d7211 */ /* 0x000fe200078218ff */
[----:B------:R-:W-:Y:S01]  /*0770*/  BSSY.RECONVERGENT B1, `(.L_x_9) ;  /* 0x0000063000017945 */ /* 0x000fe20003800200 */
[----:B------:R-:W-:Y:S01]  /*0780*/  SHF.R.S32.HI R23, RZ, 0x1f, R19 ;  /* 0x0000001fff177819 */ /* 0x000fe20000011413 */
[----:B------:R-:W-:Y:S01]  /*0790*/  IMAD.MOV.U32 R25, RZ, RZ, RZ ;  /* 0x000000ffff197224 */ /* 0x000fe200078e00ff */
[----:B------:R-:W-:Y:S01]  /*07a0*/  LEA R11, P0, R19, R16, 0x3 ;  /* 0x00000010130b7211 */ /* 0x000fe200078018ff */
[----:B------:R-:W-:Y:S01]  /*07b0*/  IMAD.MOV.U32 R26, RZ, RZ, RZ ;  /* 0x000000ffff1a7224 */ /* 0x000fe200078e00ff */
[----:B------:R-:W-:Y:S01]  /*07c0*/  LEA.HI.X R21, R21, R3, R18, 0x3, P1 ;  /* 0x0000000315157211 */ /* 0x000fe200008f1c12 */
[----:B------:R-:W-:Y:S01]  /*07d0*/  IMAD.MOV.U32 R3, RZ, RZ, R27 ;  /* 0x000000ffff037224 */ /* 0x000fe200078e001b */
[----:B------:R-:W-:Y:S01]  /*07e0*/  LEA.HI.X R23, R19, R10, R23, 0x3, P0 ;  /* 0x0000000a13177211 */ /* 0x000fe200000f1c17 */
[----:B------:R-:W-:Y:S01]  /*07f0*/  IMAD.MOV.U32 R20, RZ, RZ, RZ ;  /* 0x000000ffff147224 */ /* 0x000fe200078e00ff */
[----:B------:R-:W-:-:S02]  /*0800*/  CS2R R18, SRZ ;  /* 0x0000000000127805 */ /* 0x000fc4000001ff00 */
[----:B------:R-:W-:Y:S01]  /*0810*/  MOV R12, RZ ;  /* 0x000000ff000c7202 */ /* 0x000fe20000000f00 */
[----:B------:R-:W-:Y:S02]  /*0820*/  IMAD.MOV.U32 R17, RZ, RZ, RZ ;  /* 0x000000ffff117224 */ /* 0x000fe400078e00ff */
[----:B------:R-:W-:Y:S02]  /*0830*/  IMAD.MOV.U32 R28, RZ, RZ, RZ ;  /* 0x000000ffff1c7224 */ /* 0x000fe400078e00ff */
[----:B------:R-:W-:-:S07]  /*0840*/  VIADD R27, R0, 0x1 ;  /* 0x00000001001b7836 */ /* 0x000fce0000000000 */
.L_x_16:
[-C--:B------:R-:W-:Y:S01]  /*0850*/  ISETP.NE.AND P0, PT, R5, R3.reuse, PT ;  /* 0x000000030500720c */ /* 0x080fe20003f05270 */
[----:B------:R-:W-:Y:S01]  /*0860*/  BSSY.RECONVERGENT B2, `(.L_x_10) ;  /* 0x0000013000027945 */ /* 0x000fe20003800200 */
[-C--:B------:R-:W-:Y:S01]  /*0870*/  ISETP.NE.AND P2, PT, R22, R3.reuse, PT ;  /* 0x000000031600720c */ /* 0x080fe20003f45270 */
[----:B------:R-:W-:Y:S01]  /*0880*/  IMAD.MOV.U32 R30, RZ, RZ, RZ ;  /* 0x000000ffff1e7224 */ /* 0x000fe200078e00ff */
[----:B------:R-:W-:-:S09]  /*0890*/  ISETP.NE.AND P1, PT, R24, R3, PT ;  /* 0x000000031800720c */ /* 0x000fd20003f25270 */
[----:B------:R-:W-:Y:S05]  /*08a0*/  @P0 BRA `(.L_x_11) ;  /* 0x0000000000380947 */ /* 0x000fea0003800000 */
[----:B------:R-:W-:-:S05]  /*08b0*/  IADD3 R2, P0, PT, R14, 0x8, RZ ;  /* 0x000000080e027810 */ /* 0x000fca0007f1e0ff */
[----:B------:R-:W-:Y:S01]  /*08c0*/  IMAD.X R3, RZ, RZ, R15, P0 ;  /* 0x000000ffff037224 */ /* 0x000fe200000e060f */
[----:B------:R-:W-:-:S04]  /*08d0*/  ISETP.NE.U32.AND P0, PT, R2, R13, PT ;  /* 0x0000000d0200720c */ /* 0x000fc80003f05070 */
[----:B------:R-:W-:-:S13]  /*08e0*/  ISETP.NE.AND.EX P0, PT, R3, R21, PT, P0 ;  /* 0x000000150300720c */ /* 0x000fda0003f05300 */
[----:B------:R-:W2:Y:S01]  /*08f0*/  @P0 LDG.E.64 R8, desc[UR4][R2.64] ;  /* 0x0000000402080981 */ /* 0x000ea2000c1e1b00 */
[----:B------:R-:W0:Y:S01]  /*0900*/  @P0 LDC R31, c[0x0][0x3ac] ;  /* 0x0000eb00ff1f0b82 */ /* 0x000e220000000800 */
[----:B------:R-:W-:Y:S01]  /*0910*/  HFMA2 R30, -RZ, RZ, 0, 5.9604644775390625e-08 ;  /* 0x00000001ff1e7431 */ /* 0x000fe200000001ff */
[----:B------:R-:W-:Y:S01]  /*0920*/  MOV R14, R13 ;  /* 0x0000000d000e7202 */ /* 0x000fe20000000f00 */
[----:B------:R-:W-:Y:S02]  /*0930*/  IMAD.MOV.U32 R15, RZ, RZ, R21 ;  /* 0x000000ffff0f7224 */ /* 0x000fe400078e0015 */
[----:B------:R-:W-:Y:S02]  /*0940*/  IMAD.MOV.U32 R5, RZ, RZ, R27 ;  /* 0x000000ffff057224 */ /* 0x000fe400078e001b */
[----:B------:R-:W-:Y:S02]  /*0950*/  @P0 IMAD.MOV.U32 R14, RZ, RZ, R2 ;  /* 0x000000ffff0e0224 */ /* 0x000fe400078e0002 */
[----:B------:R-:W-:Y:S01]  /*0960*/  @P0 IMAD.MOV.U32 R15, RZ, RZ, R3 ;  /* 0x000000ffff0f0224 */ /* 0x000fe200078e0003 */
[----:B--2---:R-:W0:Y:S02]  /*0970*/  @P0 F2I.F64.TRUNC R8, R8 ;  /* 0x0000000800080311 */ /* 0x004e24000030d100 */
[----:B0-----:R-:W-:-:S07]  /*0980*/  @P0 IMAD.IADD R5, R8, 0x1, -R31 ;  /* 0x0000000108050824 */ /* 0x001fce00078e0a1f */
.L_x_11:
[----:B------:R-:W-:Y:S05]  /*0990*/  BSYNC.RECONVERGENT B2 ;  /* 0x0000000000027941 */ /* 0x000fea0003800200 */
.L_x_10:
[----:B------:R-:W-:Y:S04]  /*09a0*/  BSSY.RECONVERGENT B2, `(.L_x_12) ;  /* 0x000000f000027945 */ /* 0x000fe80003800200 */
[----:B------:R-:W-:Y:S05]  /*09b0*/  @P2 BRA `(.L_x_13) ;  /* 0x0000000000342947 */ /* 0x000fea0003800000 */
[----:B------:R-:W-:-:S05]  /*09c0*/  IADD3 R2, P0, PT, R7, 0x8, RZ ;  /* 0x0000000807027810 */ /* 0x000fca0007f1e0ff */
[----:B------:R-:W-:Y:S01]  /*09d0*/  IMAD.X R3, RZ, RZ, R6, P0 ;  /* 0x000000ffff037224 */ /* 0x000fe200000e0606 */
[----:B------:R-:W-:-:S04]  /*09e0*/  ISETP.NE.U32.AND P0, PT, R2, R13, PT ;  /* 0x0000000d0200720c */ /* 0x000fc80003f05070 */
[----:B------:R-:W-:-:S13]  /*09f0*/  ISETP.NE.AND.EX P0, PT, R3, R21, PT, P0 ;  /* 0x000000150300720c */ /* 0x000fda0003f05300 */
[----:B------:R-:W2:Y:S01]  /*0a00*/  @P0 LDG.E.64 R8, desc[UR4][R2.64] ;  /* 0x0000000402080981 */ /* 0x000ea2000c1e1b00 */
[----:B------:R-:W-:Y:S01]  /*0a10*/  IMAD.MOV.U32 R7, RZ, RZ, R13 ;  /* 0x000000ffff077224 */ /* 0x000fe200078e000d */
[----:B------:R-:W-:Y:S01]  /*0a20*/  LOP3.LUT R30, R30, 0x2, RZ, 0xfc, !PT ;  /* 0x000000021e1e7812 */ /* 0x000fe200078efcff */
[----:B------:R-:W-:Y:S01]  /*0a30*/  IMAD.MOV.U32 R6, RZ, RZ, R21 ;  /* 0x000000ffff067224 */ /* 0x000fe200078e0015 */
[----:B------:R-:W-:Y:S01]  /*0a40*/  @P0 MOV R6, R3 ;  /* 0x0000000300060202 */ /* 0x000fe20000000f00 */
[----:B------:R-:W-:Y:S02]  /*0a50*/  IMAD.MOV.U32 R22, RZ, RZ, R27 ;  /* 0x000000ffff167224 */ /* 0x000fe400078e001b */
[----:B------:R-:W-:Y:S01]  /*0a60*/  @P0 IMAD.MOV.U32 R7, RZ, RZ, R2 ;  /* 0x000000ffff070224 */ /* 0x000fe200078e0002 */
[----:B--2---:R-:W0:Y:S02]  /*0a70*/  @P0 F2I.F64.TRUNC R9, R8 ;  /* 0x0000000800090311 */ /* 0x004e24000030d100 */
[----:B0-----:R-:W-:-:S07]  /*0a80*/  @P0 IMAD.IADD R22, R9, 0x1, -R4 ;  /* 0x0000000109160824 */ /* 0x001fce00078e0a04 */
.L_x_13:
[----:B------:R-:W-:Y:S05]  /*0a90*/  BSYNC.RECONVERGENT B2 ;  /* 0x0000000000027941 */ /* 0x000fea0003800200 */
.L_x_12:
        /* <DEDUP_REMOVED lines=13> */
[----:B--2---:R0:W1:Y:S06]  /*0b70*/  @P0 F2I.F64.TRUNC R24, R8 ;  /* 0x0000000800180311 */ /* 0x00406c000030d100 */
.L_x_15:
[----:B------:R-:W-:Y:S05]  /*0b80*/  BSYNC.RECONVERGENT B2 ;  /* 0x0000000000027941 */ /* 0x000fea0003800200 */
.L_x_14:
[----:B------:R-:W-:-:S05]  /*0b90*/  IMAD.SHL.U32 R3, R30, 0x4, RZ ;  /* 0x000000041e037824 */ /* 0x000fca00078e00ff */
[C---:B------:R-:W-:Y:S02]  /*0ba0*/  ISETP.EQ.AND P3, PT, R3.reuse, RZ, PT ;  /* 0x000000ff0300720c */ /* 0x040fe40003f62270 */
[C---:B------:R-:W-:Y:S02]  /*0bb0*/  ISETP.EQ.AND P0, PT, R3.reuse, 0x4, PT ;  /* 0x000000040300780c */ /* 0x040fe40003f02270 */
[C---:B------:R-:W-:Y:S02]  /*0bc0*/  ISETP.EQ.AND P1, PT, R3.reuse, 0x8, PT ;  /* 0x000000080300780c */ /* 0x040fe40003f22270 */
[C---:B------:R-:W-:Y:S02]  /*0bd0*/  ISETP.EQ.AND P2, PT, R3.reuse, 0xc, PT ;  /* 0x0000000c0300780c */ /* 0x040fe40003f42270 */
[C---:B------:R-:W-:Y:S02]  /*0be0*/  ISETP.EQ.AND P4, PT, R3.reuse, 0x14, PT ;  /* 0x000000140300780c */ /* 0x040fe40003f82270 */
[----:B------:R-:W-:-:S02]  /*0bf0*/  ISETP.EQ.AND P5, PT, R3, 0x18, PT ;  /* 0x000000180300780c */ /* 0x000fc40003fa2270 */
[C---:B------:R-:W-:Y:S01]  /*0c00*/  ISETP.EQ.AND P6, PT, R3.reuse, 0x1c, PT ;  /* 0x0000001c0300780c */ /* 0x040fe20003fc2270 */
[----:B------:R-:W-:Y:S01]  /*0c10*/  @P3 IMAD.MOV.U32 R2, RZ, RZ, R25 ;  /* 0x000000ffff023224 */ /* 0x000fe200078e0019 */
[C---:B------:R-:W-:Y:S01]  /*0c20*/  ISETP.EQ.AND P3, PT, R3.reuse, 0x10, PT ;  /* 0x000000100300780c */ /* 0x040fe20003f62270 */
[----:B------:R-:W-:Y:S01]  /*0c30*/  @P0 IMAD.MOV.U32 R2, RZ, RZ, R26 ;  /* 0x000000ffff020224 */ /* 0x000fe200078e001a */
[----:B0-----:R-:W-:Y:S01]  /*0c40*/  P2R R8, PR, RZ, 0x1 ;  /* 0x00000001ff087803 */ /* 0x001fe20000000000 */
[----:B------:R-:W-:Y:S01]  /*0c50*/  @P1 IMAD.MOV.U32 R2, RZ, RZ, R20 ;  /* 0x000000ffff021224 */ /* 0x000fe200078e0014 */
[----:B------:R-:W-:Y:S02]  /*0c60*/  ISETP.EQ.AND P0, PT, R3, RZ, PT ;  /* 0x000000ff0300720c */ /* 0x000fe40003f02270 */
[----:B------:R-:W-:Y:S02]  /*0c70*/  @P2 MOV R2, R19 ;  /* 0x0000001300022202 */ /* 0x000fe40000000f00 */
[----:B------:R-:W-:-:S04]  /*0c80*/  VIMNMX3 R3, R5, R27, R22, PT ;  /* 0x0000001b0503720f */ /* 0x000fc80003800116 */
[----:B-1----:R-:W-:Y:S01]  /*0c90*/  VIMNMX R3, PT, PT, R24, R3, PT ;  /* 0x0000000318037248 */ /* 0x002fe20003fe0100 */
[----:B------:R-:W-:Y:S02]  /*0ca0*/  @P3 IMAD.MOV.U32 R2, RZ, RZ, R18 ;  /* 0x000000ffff023224 */ /* 0x000fe400078e0012 */
[----:B------:R-:W-:Y:S02]  /*0cb0*/  @P4 IMAD.MOV.U32 R2, RZ, RZ, R12 ;  /* 0x000000ffff024224 */ /* 0x000fe400078e000c */
[----:B------:R-:W-:Y:S02]  /*0cc0*/  @P5 IMAD.MOV.U32 R2, RZ, RZ, R17 ;  /* 0x000000ffff025224 */ /* 0x000fe400078e0011 */
[----:B------:R-:W-:-:S04]  /*0cd0*/  @P6 IMAD.MOV.U32 R2, RZ, RZ, R28 ;  /* 0x000000ffff026224 */ /* 0x000fc800078e001c */
[----:B------:R-:W-:-:S04]  /*0ce0*/  VIADD R2, R2, 0x1 ;  /* 0x0000000102027836 */ /* 0x000fc80000000000 */
[--C-:B------:R-:W-:Y:S01]  /*0cf0*/  @P1 IMAD.MOV.U32 R20, RZ, RZ, R2.reuse ;  /* 0x000000ffff141224 */ /* 0x100fe200078e0002 */
[-C--:B------:R-:W-:Y:S01]  /*0d00*/  @P0 MOV R25, R2.reuse ;  /* 0x0000000200190202 */ /* 0x080fe20000000f00 */
[--C-:B------:R-:W-:Y:S01]  /*0d10*/  @P2 IMAD.MOV.U32 R19, RZ, RZ, R2.reuse ;  /* 0x000000ffff132224 */ /* 0x100fe200078e0002 */
[----:B------:R-:W-:Y:S01]  /*0d20*/  ISETP.NE.AND P0, PT, R8, RZ, PT ;  /* 0x000000ff0800720c */ /* 0x000fe20003f05270 */
[--C-:B------:R-:W-:Y:S01]  /*0d30*/  @P3 IMAD.MOV.U32 R18, RZ, RZ, R2.reuse ;  /* 0x000000ffff123224 */ /* 0x100fe200078e0002 */
[----:B------:R-:W-:Y:S01]  /*0d40*/  @P5 MOV R17, R2 ;  /* 0x0000000200115202 */ /* 0x000fe20000000f00 */
[--C-:B------:R-:W-:Y:S02]  /*0d50*/  @P4 IMAD.MOV.U32 R12, RZ, RZ, R2.reuse ;  /* 0x000000ffff0c4224 */ /* 0x100fe400078e0002 */
[----:B------:R-:W-:-:S08]  /*0d60*/  @P6 IMAD.MOV.U32 R28, RZ, RZ, R2 ;  /* 0x000000ffff1c6224 */ /* 0x000fd000078e0002 */
[----:B------:R-:W-:Y:S01]  /*0d70*/  @P0 IMAD.MOV.U32 R26, RZ, RZ, R2 ;  /* 0x000000ffff1a0224 */ /* 0x000fe200078e0002 */
[----:B------:R-:W-:-:S13]  /*0d80*/  ISETP.GT.AND P0, PT, R3, R0, PT ;  /* 0x000000000300720c */ /* 0x000fda0003f04270 */
[----:B------:R-:W-:Y:S05]  /*0d90*/  @!P0 BRA `(.L_x_16) ;  /* 0xfffffff800ac8947 */ /* 0x000fea000383ffff */
[----:B------:R-:W-:Y:S05]  /*0da0*/  BSYNC.RECONVERGENT B1 ;  /* 0x0000000000017941 */ /* 0x000fea0003800200 */
.L_x_9:
[----:B------:R-:W-:Y:S01]  /*0db0*/  IMAD.MOV.U32 R8, RZ, RZ, R26 ;  /* 0x000000ffff087224 */ /* 0x000fe200078e001a */
[----:B------:R-:W-:Y:S01]  /*0dc0*/  MOV R13, R17 ;  /* 0x00000011000d7202 */ /* 0x000fe20000000f00 */
[----:B------:R-:W-:Y:S02]  /*0dd0*/  IMAD.MOV.U32 R9, RZ, RZ, R20 ;  /* 0x000000ffff097224 */ /* 0x000fe400078e0014 */
[----:B------:R-:W-:Y:S02]  /*0de0*/  IMAD.MOV.U32 R10, RZ, RZ, R19 ;  /* 0x000000ffff0a7224 */ /* 0x000fe400078e0013 */
[----:B------:R-:W-:-:S07]  /*0df0*/  IMAD.MOV.U32 R11, RZ, RZ, R18 ;  /* 0x000000ffff0b7224 */ /* 0x000fce00078e0012 */
.L_x_8:
[----:B------:R-:W-:Y:S05]  /*0e00*/  BSYNC.RECONVERGENT B0 ;  /* 0x0000000000007941 */ /* 0x000fea0003800200 */
.L_x_7:
[----:B------:R-:W0:Y:S01]  /*0e10*/  I2F.F64 R14, R0 ;  /* 0x00000000000e7312 */ /* 0x000e220000201c00 */
[----:B------:R-:W-:Y:S01]  /*0e20*/  IMAD.MOV.U32 R2, RZ, RZ, 0x1 ;  /* 0x00000001ff027424 */ /* 0x000fe200078e00ff */
[----:B------:R-:W-:Y:S01]  /*0e30*/  IADD3 R6, PT, PT, R10, R8, R9 ;  /* 0x000000080a067210 */ /* 0x000fe20007ffe009 */
[----:B------:R-:W1:Y:S01]  /*0e40*/  LDC.64 R18, c[0x0][0x388] ;  /* 0x0000e200ff127b82 */ /* 0x000e620000000a00 */
[----:B------:R-:W-:Y:S02]  /*0e50*/  BSSY.RECONVERGENT B1, `(.L_x_17) ;  /* 0x000001b000017945 */ /* 0x000fe40003800200 */
[----:B------:R-:W-:-:S04]  /*0e60*/  IADD3 R6, PT, PT, R12, R6, R11 ;  /* 0x000000060c067210 */ /* 0x000fc80007ffe00b */
[----:B------:R-:W-:Y:S01]  /*0e70*/  IADD3 R7, PT, PT, R28, R6, R13 ;  /* 0x000000061c077210 */ /* 0x000fe20007ffe00d */
[----:B0-----:R-:W0:Y:S04]  /*0e80*/  MUFU.RCP64H R3, R15 ;  /* 0x0000000f00037308 */ /* 0x001e280000001800 */
[----:B------:R-:W-:Y:S01]  /*0e90*/  IMAD.IADD R7, R0, 0x1, -R7 ;  /* 0x0000000100077824 */ /* 0x000fe200078e0a07 */
[----:B0-----:R-:W-:-:S08]  /*0ea0*/  DFMA R4, -R14, R2, 1 ;  /* 0x3ff000000e04742b */ /* 0x001fd00000000102 */
[----:B------:R-:W-:-:S08]  /*0eb0*/  DFMA R4, R4, R4, R4 ;  /* 0x000000040404722b */ /* 0x000fd00000000004 */
[----:B------:R-:W-:Y:S02]  /*0ec0*/  DFMA R2, R2, R4, R2 ;  /* 0x000000040202722b */ /* 0x000fe40000000002 */
[----:B------:R-:W0:Y:S06]  /*0ed0*/  I2F.F64 R4, R7 ;  /* 0x0000000700047312 */ /* 0x000e2c0000201c00 */
[----:B------:R-:W-:-:S08]  /*0ee0*/  DFMA R16, -R14, R2, 1 ;  /* 0x3ff000000e10742b */ /* 0x000fd00000000102 */
[----:B------:R-:W-:Y:S01]  /*0ef0*/  DFMA R16, R2, R16, R2 ;  /* 0x000000100210722b */ /* 0x000fe20000000002 */
[----:B0-----:R-:W-:-:S07]  /*0f00*/  FSETP.GEU.AND P1, PT, |R5|, 6.5827683646048100446e-37, PT ;  /* 0x036000000500780b */ /* 0x001fce0003f2e200 */
[----:B------:R-:W-:-:S08]  /*0f10*/  DMUL R20, R4, R16 ;  /* 0x0000001004147228 */ /* 0x000fd00000000000 */
[----:B------:R-:W-:-:S08]  /*0f20*/  DFMA R2, -R14, R20, R4 ;  /* 0x000000140e02722b */ /* 0x000fd00000000104 */
[----:B------:R-:W-:Y:S01]  /*0f30*/  DFMA R20, R16, R2, R20 ;  /* 0x000000021014722b */ /* 0x000fe20000000014 */
[----:B-1----:R-:W-:-:S09]  /*0f40*/  IMAD.WIDE R16, R29, 0x8, R18 ;  /* 0x000000081d107825 */ /* 0x002fd200078e0212 */
[----:B------:R-:W-:-:S05]  /*0f50*/  FFMA R0, RZ, R15, R21 ;  /* 0x0000000fff007223 */ /* 0x000fca0000000015 */
[----:B------:R-:W-:-:S13]  /*0f60*/  FSETP.GT.AND P0, PT, |R0|, 1.469367938527859385e-39, PT ;  /* 0x001000000000780b */ /* 0x000fda0003f04200 */
[----:B------:R-:W-:Y:S05]  /*0f70*/  @P0 BRA P1, `(.L_x_18) ;  /* 0x0000000000200947 */ /* 0x000fea0000800000 */
[----:B------:R-:W-:Y:S01]  /*0f80*/  IMAD.MOV.U32 R22, RZ, RZ, R4 ;  /* 0x000000ffff167224 */ /* 0x000fe200078e0004 */
[----:B------:R-:W-:Y:S01]  /*0f90*/  MOV R27, R15 ;  /* 0x0000000f001b7202 */ /* 0x000fe20000000f00 */
[----:B------:R-:W-:Y:S01]  /*0fa0*/  IMAD.MOV.U32 R23, RZ, RZ, R5 ;  /* 0x000000ffff177224 */ /* 0x000fe200078e0005 */
[----:B------:R-:W-:Y:S01]  /*0fb0*/  MOV R30, 0xfe0 ;  /* 0x00000fe0001e7802 */ /* 0x000fe20000000f00 */
[----:B------:R-:W-:-:S07]  /*0fc0*/  IMAD.MOV.U32 R26, RZ, RZ, R14 ;  /* 0x000000ffff1a7224 */ /* 0x000fce00078e000e */
[----:B------:R-:W-:Y:S05]  /*0fd0*/  CALL.REL.NOINC `($__internal_0_$__cuda_sm20_div_rn_f64_full) ;  /* 0x0000006400347944 */ /* 0x000fea0003c00000 */
[----:B------:R-:W-:Y:S02]  /*0fe0*/  IMAD.MOV.U32 R20, RZ, RZ, R22 ;  /* 0x000000ffff147224 */ /* 0x000fe400078e0016 */
[----:B------:R-:W-:-:S07]  /*0ff0*/  IMAD.MOV.U32 R21, RZ, RZ, R23 ;  /* 0x000000ffff157224 */ /* 0x000fce00078e0017 */
.L_x_18:
[----:B------:R-:W-:Y:S05]  /*1000*/  BSYNC.RECONVERGENT B1 ;  /* 0x0000000000017941 */ /* 0x000fea0003800200 */
.L_x_17:
[----:B------:R-:W-:Y:S01]  /*1010*/  DSETP.NEU.AND P0, PT, R20, RZ, PT ;  /* 0x000000ff1400722a */ /* 0x000fe20003f0d000 */
[----:B------:R-:W-:Y:S01]  /*1020*/  BSSY.RECONVERGENT B1, `(.L_x_19) ;  /* 0x00000b1000017945 */ /* 0x000fe20003800200 */
[----:B------:R-:W-:-:S12]  /*1030*/  CS2R R18, SRZ ;  /* 0x0000000000127805 */ /* 0x000fd8000001ff00 */
[----:B------:R-:W-:Y:S05]  /*1040*/  @!P0 BRA `(.L_x_20) ;  /* 0x0000000800b88947 */ /* 0x000fea0003800000 */
[----:B------:R-:W-:Y:S01]  /*1050*/  IMAD.IADD R2, R7, 0x1, R8 ;  /* 0x0000000107027824 */ /* 0x000fe200078e0208 */
[----:B------:R-:W-:Y:S01]  /*1060*/  FSETP.GEU.AND P1, PT, |R5|, 6.5827683646048100446e-37, PT ;  /* 0x036000000500780b */ /* 0x000fe20003f2e200 */
[----:B------:R-:W-:Y:S01]  /*1070*/  IMAD.MOV.U32 R18, RZ, RZ, 0x1 ;  /* 0x00000001ff127424 */ /* 0x000fe200078e00ff */
[----:B------:R-:W-:Y:S01]  /*1080*/  BSSY.RECONVERGENT B2, `(.L_x_21) ;  /* 0x0000016000027945 */ /* 0x000fe20003800200 */
[----:B------:R-:W0:Y:S08]  /*1090*/  I2F.F64 R24, R2 ;  /* 0x0000000200187312 */ /* 0x000e300000201c00 */
[----:B0-----:R-:W0:Y:S02]  /*10a0*/  MUFU.RCP64H R19, R25 ;  /* 0x0000001900137308 */ /* 0x001e240000001800 */
[----:B0-----:R-:W-:-:S08]  /*10b0*/  DFMA R22, -R24, R18, 1 ;  /* 0x3ff000001816742b */ /* 0x001fd00000000112 */
[----:B------:R-:W-:-:S08]  /*10c0*/  DFMA R22, R22, R22, R22 ;  /* 0x000000161616722b */ /* 0x000fd00000000016 */
[----:B------:R-:W-:-:S08]  /*10d0*/  DFMA R22, R18, R22, R18 ;  /* 0x000000161216722b */ /* 0x000fd00000000012 */
[----:B------:R-:W-:-:S08]  /*10e0*/  DFMA R18, -R24, R22, 1 ;  /* 0x3ff000001812742b */ /* 0x000fd00000000116 */
[----:B------:R-:W-:-:S08]  /*10f0*/  DFMA R18, R22, R18, R22 ;  /* 0x000000121612722b */ /* 0x000fd00000000016 */
[----:B------:R-:W-:-:S08]  /*1100*/  DMUL R22, R4, R18 ;  /* 0x0000001204167228 */ /* 0x000fd00000000000 */
[----:B------:R-:W-:-:S08]  /*1110*/  DFMA R26, -R24, R22, R4 ;  /* 0x00000016181a722b */ /* 0x000fd00000000104 */
[----:B------:R-:W-:-:S10]  /*1120*/  DFMA R18, R18, R26, R22 ;  /* 0x0000001a1212722b */ /* 0x000fd40000000016 */
[----:B------:R-:W-:-:S05]  /*1130*/  FFMA R0, RZ, R25, R19 ;  /* 0x00000019ff007223 */ /* 0x000fca0000000013 */
[----:B------:R-:W-:-:S13]  /*1140*/  FSETP.GT.AND P0, PT, |R0|, 1.469367938527859385e-39, PT ;  /* 0x001000000000780b */ /* 0x000fda0003f04200 */
[----:B------:R-:W-:Y:S05]  /*1150*/  @P0 BRA P1, `(.L_x_22) ;  /* 0x0000000000200947 */ /* 0x000fea0000800000 */
[----:B------:R-:W-:Y:S01]  /*1160*/  MOV R22, R4 ;  /* 0x0000000400167202 */ /* 0x000fe20000000f00 */
[----:B------:R-:W-:Y:S01]  /*1170*/  IMAD.MOV.U32 R23, RZ, RZ, R5 ;  /* 0x000000ffff177224 */ /* 0x000fe200078e0005 */
[----:B------:R-:W-:Y:S01]  /*1180*/  MOV R30, 0x11c0 ;  /* 0x000011c0001e7802 */ /* 0x000fe20000000f00 */
[----:B------:R-:W-:Y:S02]  /*1190*/  IMAD.MOV.U32 R26, RZ, RZ, R24 ;  /* 0x000000ffff1a7224 */ /* 0x000fe400078e0018 */
[----:B------:R-:W-:-:S07]  /*11a0*/  IMAD.MOV.U32 R27, RZ, RZ, R25 ;  /* 0x000000ffff1b7224 */ /* 0x000fce00078e0019 */
[----:B------:R-:W-:Y:S05]  /*11b0*/  CALL.REL.NOINC `($__internal_0_$__cuda_sm20_div_rn_f64_full) ;  /* 0x0000006000bc7944 */ /* 0x000fea0003c00000 */
[----:B------:R-:W-:Y:S01]  /*11c0*/  IMAD.MOV.U32 R18, RZ, RZ, R22 ;  /* 0x000000ffff127224 */ /* 0x000fe200078e0016 */
[----:B------:R-:W-:-:S07]  /*11d0*/  MOV R19, R23 ;  /* 0x0000001700137202 */ /* 0x000fce0000000f00 */
.L_x_22:
[----:B------:R-:W-:Y:S05]  /*11e0*/  BSYNC.RECONVERGENT B2 ;  /* 0x0000000000027941 */ /* 0x000fea0003800200 */
.L_x_21:
[----:B------:R-:W-:Y:S01]  /*11f0*/  IMAD.IADD R27, R11, 0x1, R12 ;  /* 0x000000010b1b7824 */ /* 0x000fe200078e020c */
[----:B------:R-:W-:Y:S01]  /*1200*/  SHF.R.S32.HI R0, RZ, 0x1f, R11 ;  /* 0x0000001fff007819 */ /* 0x000fe2000001140b */
[----:B------:R-:W-:Y:S01]  /*1210*/  IMAD.MOV.U32 R4, RZ, RZ, 0x1 ;  /* 0x00000001ff047424 */ /* 0x000fe200078e00ff */
[----:B------:R-:W-:Y:S02]  /*1220*/  BSSY.RECONVERGENT B2, `(.L_x_23) ;  /* 0x000001b000027945 */ /* 0x000fe40003800200 */
[----:B------:R-:W-:Y:S02]  /*1230*/  SHF.R.S32.HI R3, RZ, 0x1f, R27 ;  /* 0x0000001fff037819 */ /* 0x000fe4000001141b */
[----:B------:R-:W-:-:S04]  /*1240*/  IADD3 R26, P0, PT, R2, R27, RZ ;  /* 0x0000001b021a7210 */ /* 0x000fc80007f1e0ff */
[----:B------:R-:W-:-:S04]  /*1250*/  LEA.HI.X.SX32 R27, R2, R3, 0x1, P0 ;  /* 0x00000003021b7211 */ /* 0x000fc800000f0eff */
[----:B------:R-:W0:Y:S08]  /*1260*/  I2F.F64.S64 R2, R26 ;  /* 0x0000001a00027312 */ /* 0x000e300000301c00 */
[----:B0-----:R-:W0:Y:S02]  /*1270*/  MUFU.RCP64H R5, R3 ;  /* 0x0000000300057308 */ /* 0x001e240000001800 */
[----:B0-----:R-:W-:-:S08]  /*1280*/  DFMA R22, -R2, R4, 1 ;  /* 0x3ff000000216742b */ /* 0x001fd00000000104 */
[----:B------:R-:W-:Y:S01]  /*1290*/  DFMA R24, R22, R22, R22 ;  /* 0x000000161618722b */ /* 0x000fe20000000016 */
[----:B------:R-:W-:-:S04]  /*12a0*/  IADD3 R22, P0, PT, R7, R11, RZ ;  /* 0x0000000b07167210 */ /* 0x000fc80007f1e0ff */
[----:B------:R-:W-:-:S03]  /*12b0*/  LEA.HI.X.SX32 R23, R7, R0, 0x1, P0 ;  /* 0x0000000007177211 */ /* 0x000fc600000f0eff */
[----:B------:R-:W-:-:S03]  /*12c0*/  DFMA R4, R4, R24, R4 ;  /* 0x000000180404722b */ /* 0x000fc60000000004 */
[----:B------:R-:W0:Y:S05]  /*12d0*/  I2F.F64.S64 R22, R22 ;  /* 0x0000001600167312 */ /* 0x000e2a0000301c00 */
[----:B------:R-:W-:-:S08]  /*12e0*/  DFMA R24, -R2, R4, 1 ;  /* 0x3ff000000218742b */ /* 0x000fd00000000104 */
[----:B------:R-:W-:Y:S01]  /*12f0*/  DFMA R24, R4, R24, R4 ;  /* 0x000000180418722b */ /* 0x000fe20000000004 */
[----:B0-----:R-:W-:-:S07]  /*1300*/  FSETP.GEU.AND P1, PT, |R23|, 6.5827683646048100446e-37, PT ;  /* 0x036000001700780b */ /* 0x001fce0003f2e200 */
[----:B------:R-:W-:-:S08]  /*1310*/  DMUL R26, R22, R24 ;  /* 0x00000018161a7228 */ /* 0x000fd00000000000 */
[----:B------:R-:W-:-:S08]  /*1320*/  DFMA R4, -R2, R26, R22 ;  /* 0x0000001a0204722b */ /* 0x000fd00000000116 */
[----:B------:R-:W-:-:S10]  /*1330*/  DFMA R26, R24, R4, R26 ;  /* 0x00000004181a722b */ /* 0x000fd4000000001a */
[----:B------:R-:W-:-:S05]  /*1340*/  FFMA R0, RZ, R3, R27 ;  /* 0x00000003ff007223 */ /* 0x000fca000000001b */
[----:B------:R-:W-:-:S13]  /*1350*/  FSETP.GT.AND P0, PT, |R0|, 1.469367938527859385e-39, PT ;  /* 0x001000000000780b */ /* 0x000fda0003f04200 */
[----:B------:R-:W-:Y:S05]  /*1360*/  @P0 BRA P1, `(.L_x_24) ;  /* 0x0000000000180947 */ /* 0x000fea0000800000 */
[----:B------:R-:W-:Y:S01]  /*1370*/  IMAD.MOV.U32 R26, RZ, RZ, R2 ;  /* 0x000000ffff1a7224 */ /* 0x000fe200078e0002 */
[----:B------:R-:W-:Y:S01]  /*1380*/  MOV R30, 0x13b0 ;  /* 0x000013b0001e7802 */ /* 0x000fe20000000f00 */
[----:B------:R-:W-:-:S07]  /*1390*/  IMAD.MOV.U32 R27, RZ, RZ, R3 ;  /* 0x000000ffff1b7224 */ /* 0x000fce00078e0003 */
[----:B------:R-:W-:Y:S05]  /*13a0*/  CALL.REL.NOINC `($__internal_0_$__cuda_sm20_div_rn_f64_full) ;  /* 0x0000006000407944 */ /* 0x000fea0003c00000 */
[----:B------:R-:W-:Y:S01]  /*13b0*/  MOV R26, R22 ;  /* 0x00000016001a7202 */ /* 0x000fe20000000f00 */
[----:B------:R-:W-:-:S07]  /*13c0*/  IMAD.MOV.U32 R27, RZ, RZ, R23 ;  /* 0x000000ffff1b7224 */ /* 0x000fce00078e0017 */
.L_x_24:
[----:B------:R-:W-:Y:S05]  /*13d0*/  BSYNC.RECONVERGENT B2 ;  /* 0x0000000000027941 */ /* 0x000fea0003800200 */
.L_x_23:
[----:B------:R-:W0:Y:S01]  /*13e0*/  MUFU.RCP64H R3, R27 ;  /* 0x0000001b00037308 */ /* 0x000e220000001800 */
[----:B------:R-:W-:Y:S01]  /*13f0*/  IMAD.MOV.U32 R2, RZ, RZ, 0x1 ;  /* 0x00000001ff027424 */ /* 0x000fe200078e00ff */
[----:B------:R-:W-:Y:S01]  /*1400*/  FSETP.GEU.AND P1, PT, |R19|, 6.5827683646048100446e-37, PT ;  /* 0x036000001300780b */ /* 0x000fe20003f2e200 */
[----:B------:R-:W-:Y:S04]  /*1410*/  BSSY.RECONVERGENT B2, `(.L_x_25) ;  /* 0x0000010000027945 */ /* 0x000fe80003800200 */
[----:B0-----:R-:W-:-:S08]  /*1420*/  DFMA R4, R2, -R26, 1 ;  /* 0x3ff000000204742b */ /* 0x001fd0000000081a */
[----:B------:R-:W-:-:S08]  /*1430*/  DFMA R4, R4, R4, R4 ;  /* 0x000000040404722b */ /* 0x000fd00000000004 */
[----:B------:R-:W-:-:S08]  /*1440*/  DFMA R4, R2, R4, R2 ;  /* 0x000000040204722b */ /* 0x000fd00000000002 */
[----:B------:R-:W-:-:S08]  /*1450*/  DFMA R2, R4, -R26, 1 ;  /* 0x3ff000000402742b */ /* 0x000fd0000000081a */
[----:B------:R-:W-:-:S08]  /*1460*/  DFMA R2, R4, R2, R4 ;  /* 0x000000020402722b */ /* 0x000fd00000000004 */
[----:B------:R-:W-:-:S08]  /*1470*/  DMUL R22, R2, R18 ;  /* 0x0000001202167228 */ /* 0x000fd00000000000 */
[----:B------:R-:W-:-:S08]  /*1480*/  DFMA R4, R22, -R26, R18 ;  /* 0x8000001a1604722b */ /* 0x000fd00000000012 */
        /* <DEDUP_REMOVED lines=8> */
.L_x_26:
[----:B------:R-:W-:Y:S05]  /*1510*/  BSYNC.RECONVERGENT B2 ;  /* 0x0000000000027941 */ /* 0x000fea0003800200 */
.L_x_25:
[----:B------:R-:W-:Y:S01]  /*1520*/  ISETP.GT.AND P0, PT, R23, 0xfffff, PT ;  /* 0x000fffff1700780c */ /* 0x000fe20003f04270 */
[--C-:B------:R-:W-:Y:S01]  /*1530*/  IMAD.MOV.U32 R3, RZ, RZ, R23.reuse ;  /* 0x000000ffff037224 */ /* 0x100fe200078e0017 */
[----:B------:R-:W-:Y:S01]  /*1540*/  MOV R2, R22 ;  /* 0x0000001600027202 */ /* 0x000fe20000000f00 */
[----:B------:R-:W-:Y:S01]  /*1550*/  IMAD.MOV.U32 R19, RZ, RZ, R23 ;  /* 0x000000ffff137224 */ /* 0x000fe200078e0017 */
[----:B------:R-:W-:Y:S09]  /*1560*/  BSSY.RECONVERGENT B0, `(.L_x_27) ;  /* 0x000004f000007945 */ /* 0x000ff20003800200 */
[----:B------:R-:W-:-:S10]  /*1570*/  @!P0 DMUL R2, R2, 1.80143985094819840000e+16 ;  /* 0x4350000002028828 */ /* 0x000fd40000000000 */
[----:B------:R-:W-:Y:S02]  /*1580*/  @!P0 IMAD.MOV.U32 R19, RZ, RZ, R3 ;  /* 0x000000ffff138224 */ /* 0x000fe400078e0003 */
[----:B------:R-:W-:Y:S02]  /*1590*/  @!P0 IMAD.MOV.U32 R22, RZ, RZ, R2 ;  /* 0x000000ffff168224 */ /* 0x000fe400078e0002 */
[----:B------:R-:W-:-:S05]  /*15a0*/  VIADD R0, R19, 0xffffffff ;  /* 0xffffffff13007836 */ /* 0x000fca0000000000 */
[----:B------:R-:W-:Y:S02]  /*15b0*/  ISETP.GT.U32.AND P1, PT, R0, 0x7feffffe, PT ;  /* 0x7feffffe0000780c */ /* 0x000fe40003f24070 */
[----:B------:R-:W-:Y:S01]  /*15c0*/  MOV R0, 0xfffffc01 ;  /* 0xfffffc0100007802 */ /* 0x000fe20000000f00 */
[----:B------:R-:W-:-:S10]  /*15d0*/  @!P0 IMAD.MOV.U32 R0, RZ, RZ, -0x435 ;  /* 0xfffffbcbff008424 */ /* 0x000fd400078e00ff */
[----:B------:R-:W-:Y:S05]  /*15e0*/  @P1 BRA `(.L_x_28) ;  /* 0x0000000400001947 */ /* 0x000fea0003800000 */
[C---:B------:R-:W-:Y:S01]  /*15f0*/  LOP3.LUT R2, R19.reuse, 0xfffff, RZ, 0xc0, !PT ;  /* 0x000fffff13027812 */ /* 0x040fe200078ec0ff */
[----:B------:R-:W-:Y:S01]  /*1600*/  IMAD.MOV.U32 R4, RZ, RZ, -0x748574fc ;  /* 0x8b7a8b04ff047424 */ /* 0x000fe200078e00ff */
[----:B------:R-:W-:Y:S01]  /*1610*/  MOV R32, RZ ;  /* 0x000000ff00207202 */ /* 0x000fe20000000f00 */
[----:B------:R-:W-:Y:S01]  /*1620*/  IMAD.MOV.U32 R5, RZ, RZ, 0x3ed0ee25 ;  /* 0x3ed0ee25ff057424 */ /* 0x000fe200078e00ff */
[----:B------:R-:W-:Y:S01]  /*1630*/  LOP3.LUT R23, R2, 0x3ff00000, RZ, 0xfc, !PT ;  /* 0x3ff0000002177812 */ /* 0x000fe200078efcff */
[----:B------:R-:W-:Y:S01]  /*1640*/  UMOV UR6, 0x3ae80f1e ;  /* 0x3ae80f1e00067882 */ /* 0x000fe20000000000 */
[----:B------:R-:W-:Y:S01]  /*1650*/  UMOV UR7, 0x3eb1380b ;  /* 0x3eb1380b00077882 */ /* 0x000fe20000000000 */
[----:B------:R-:W-:Y:S01]  /*1660*/  LEA.HI R0, R19, R0, RZ, 0xc ;  /* 0x0000000013007211 */ /* 0x000fe200078f60ff */
[----:B------:R-:W-:Y:S01]  /*1670*/  UMOV UR8, 0x80000000 ;  /* 0x8000000000087882 */ /* 0x000fe20000000000 */
[----:B------:R-:W-:Y:S01]  /*1680*/  ISETP.GE.U32.AND P0, PT, R23, 0x3ff6a09f, PT ;  /* 0x3ff6a09f1700780c */ /* 0x000fe20003f06070 */
[----:B------:R-:W-:-:S12]  /*1690*/  UMOV UR9, 0x43300000 ;  /* 0x4330000000097882 */ /* 0x000fd80000000000 */
[----:B------:R-:W-:Y:S02]  /*16a0*/  @P0 VIADD R3, R23, 0xfff00000 ;  /* 0xfff0000017030836 */ /* 0x000fe40000000000 */
[----:B------:R-:W-:Y:S02]  /*16b0*/  @P0 VIADD R0, R0, 0x1 ;  /* 0x0000000100000836 */ /* 0x000fe40000000000 */
[----:B------:R-:W-:-:S06]  /*16c0*/  @P0 IMAD.MOV.U32 R23, RZ, RZ, R3 ;  /* 0x000000ffff170224 */ /* 0x000fcc00078e0003 */
[C---:B------:R-:W-:Y:S02]  /*16d0*/  DADD R24, R22.reuse, 1 ;  /* 0x3ff0000016187429 */ /* 0x040fe40000000000 */
[----:B------:R-:W-:-:S04]  /*16e0*/  DADD R22, R22, -1 ;  /* 0xbff0000016167429 */ /* 0x000fc80000000000 */
[----:B------:R-:W0:Y:S02]  /*16f0*/  MUFU.RCP64H R33, R25 ;  /* 0x0000001900217308 */ /* 0x000e240000001800 */
[----:B0-----:R-:W-:-:S08]  /*1700*/  DFMA R2, -R24, R32, 1 ;  /* 0x3ff000001802742b */ /* 0x001fd00000000120 */
[----:B------:R-:W-:-:S08]  /*1710*/  DFMA R2, R2, R2, R2 ;  /* 0x000000020202722b */ /* 0x000fd00000000002 */
[----:B------:R-:W-:-:S08]  /*1720*/  DFMA R32, R32, R2, R32 ;  /* 0x000000022020722b */ /* 0x000fd00000000020 */
[----:B------:R-:W-:-:S08]  /*1730*/  DMUL R30, R22, R32 ;  /* 0x00000020161e7228 */ /* 0x000fd00000000000 */
[----:B------:R-:W-:-:S08]  /*1740*/  DFMA R30, R22, R32, R30 ;  /* 0x00000020161e722b */ /* 0x000fd0000000001e */
[----:B------:R-:W-:Y:S02]  /*1750*/  DMUL R2, R30, R30 ;  /* 0x0000001e1e027228 */ /* 0x000fe40000000000 */
[----:B------:R-:W-:-:S06]  /*1760*/  DADD R18, R22, -R30 ;  /* 0x0000000016127229 */ /* 0x000fcc000000081e */
[----:B------:R-:W-:Y:S01]  /*1770*/  DFMA R4, R2, UR6, R4 ;  /* 0x0000000602047c2b */ /* 0x000fe20008000004 */
[----:B------:R-:W-:Y:S01]  /*1780*/  UMOV UR6, 0x9f02676f ;  /* 0x9f02676f00067882 */ /* 0x000fe20000000000 */
[----:B------:R-:W-:Y:S01]  /*1790*/  UMOV UR7, 0x3ef3b266 ;  /* 0x3ef3b26600077882 */ /* 0x000fe20000000000 */
[----:B------:R-:W-:-:S05]  /*17a0*/  DADD R18, R18, R18 ;  /* 0x0000000012127229 */ /* 0x000fca0000000012 */
[----:B------:R-:W-:Y:S01]  /*17b0*/  DFMA R4, R2, R4, UR6 ;  /* 0x0000000602047e2b */ /* 0x000fe20008000004 */
[----:B------:R-:W-:Y:S01]  /*17c0*/  UMOV UR6, 0xa9ab0956 ;  /* 0xa9ab095600067882 */ /* 0x000fe20000000000 */
[----:B------:R-:W-:Y:S01]  /*17d0*/  UMOV UR7, 0x3f1745cb ;  /* 0x3f1745cb00077882 */ /* 0x000fe20000000000 */
[----:B------:R-:W-:-:S05]  /*17e0*/  DFMA R18, R22, -R30, R18 ;  /* 0x8000001e1612722b */ /* 0x000fca0000000012 */
[----:B------:R-:W-:Y:S01]  /*17f0*/  DFMA R4, R2, R4, UR6 ;  /* 0x0000000602047e2b */ /* 0x000fe20008000004 */
[----:B------:R-:W-:Y:S01]  /*1800*/  UMOV UR6, 0x2d1b5154 ;  /* 0x2d1b515400067882 */ /* 0x000fe20000000000 */
[----:B------:R-:W-:Y:S01]  /*1810*/  UMOV UR7, 0x3f3c71c7 ;  /* 0x3f3c71c700077882 */ /* 0x000fe20000000000 */
[----:B------:R-:W-:-:S05]  /*1820*/  DMUL R18, R32, R18 ;  /* 0x0000001220127228 */ /* 0x000fca0000000000 */
[----:B------:R-:W-:Y:S01]  /*1830*/  DFMA R24, R2, R4, UR6 ;  /* 0x0000000602187e2b */ /* 0x000fe20008000004 */
[----:B------:R-:W-:Y:S01]  /*1840*/  UMOV UR6, 0x923be72d ;  /* 0x923be72d00067882 */ /* 0x000fe20000000000 */
[----:B------:R-:W-:Y:S01]  /*1850*/  UMOV UR7, 0x3f624924 ;  /* 0x3f62492400077882 */ /* 0x000fe20000000000 */
[----:B------:R-:W-:Y:S01]  /*1860*/  LOP3.LUT R4, R0, 0x80000000, RZ, 0x3c, !PT ;  /* 0x8000000000047812 */ /* 0x000fe200078e3cff */
[----:B------:R-:W-:-:S04]  /*1870*/  IMAD.MOV.U32 R5, RZ, RZ, 0x43300000 ;  /* 0x43300000ff057424 */ /* 0x000fc800078e00ff */
[----:B------:R-:W-:Y:S01]  /*1880*/  DFMA R24, R2, R24, UR6 ;  /* 0x0000000602187e2b */ /* 0x000fe20008000018 */
[----:B------:R-:W-:Y:S01]  /*1890*/  UMOV UR6, 0x9999a3c4 ;  /* 0x9999a3c400067882 */ /* 0x000fe20000000000 */
[----:B------:R-:W-:Y:S01]  /*18a0*/  UMOV UR7, 0x3f899999 ;  /* 0x3f89999900077882 */ /* 0x000fe20000000000 */
[----:B------:R-:W-:Y:S01]  /*18b0*/  DADD R4, R4, -UR8 ;  /* 0x8000000804047e29 */ /* 0x000fe20008000000 */
[----:B------:R-:W-:Y:S01]  /*18c0*/  UMOV UR8, 0xfefa39ef ;  /* 0xfefa39ef00087882 */ /* 0x000fe20000000000 */
[----:B------:R-:W-:-:S03]  /*18d0*/  UMOV UR9, 0x3fe62e42 ;  /* 0x3fe62e4200097882 */ /* 0x000fc60000000000 */
[----:B------:R-:W-:Y:S01]  /*18e0*/  DFMA R24, R2, R24, UR6 ;  /* 0x0000000602187e2b */ /* 0x000fe20008000018 */
[----:B------:R-:W-:Y:S01]  /*18f0*/  UMOV UR6, 0x55555554 ;  /* 0x5555555400067882 */ /* 0x000fe20000000000 */
[----:B------:R-:W-:Y:S01]  /*1900*/  UMOV UR7, 0x3fb55555 ;  /* 0x3fb5555500077882 */ /* 0x000fe20000000000 */
[----:B------:R-:W-:-:S05]  /*1910*/  DFMA R22, R4, UR8, R30 ;  /* 0x0000000804167c2b */ /* 0x000fca000800001e */
[----:B------:R-:W-:Y:S01]  /*1920*/  DFMA R24, R2, R24, UR6 ;  /* 0x0000000602187e2b */ /* 0x000fe20008000018 */
[----:B------:R-:W-:Y:S01]  /*1930*/  UMOV UR6, 0xfefa39ef ;  /* 0xfefa39ef00067882 */ /* 0x000fe20000000000 */
[----:B------:R-:W-:Y:S02]  /*1940*/  UMOV UR7, 0x3fe62e42 ;  /* 0x3fe62e4200077882 */ /* 0x000fe40000000000 */
[----:B------:R-:W-:Y:S01]  /*1950*/  DFMA R26, R4, -UR6, R22 ;  /* 0x80000006041a7c2b */ /* 0x000fe20008000016 */
[----:B------:R-:W-:Y:S01]  /*1960*/  UMOV UR6, 0x3b39803f ;  /* 0x3b39803f00067882 */ /* 0x000fe20000000000 */
[----:B------:R-:W-:Y:S02]  /*1970*/  UMOV UR7, 0x3c7abc9e ;  /* 0x3c7abc9e00077882 */ /* 0x000fe40000000000 */
[----:B------:R-:W-:-:S04]  /*1980*/  DMUL R24, R2, R24 ;  /* 0x0000001802187228 */ /* 0x000fc80000000000 */
[----:B------:R-:W-:-:S04]  /*1990*/  DADD R26, -R30, R26 ;  /* 0x000000001e1a7229 */ /* 0x000fc8000000011a */
[----:B------:R-:W-:-:S08]  /*19a0*/  DFMA R18, R30, R24, R18 ;  /* 0x000000181e12722b */ /* 0x000fd00000000012 */
[----:B------:R-:W-:-:S08]  /*19b0*/  DADD R18, R18, -R26 ;  /* 0x0000000012127229 */ /* 0x000fd0000000081a */
[----:B------:R-:W-:-:S08]  /*19c0*/  DFMA R18, R4, UR6, R18 ;  /* 0x0000000604127c2b */ /* 0x000fd00008000012 */
[----:B------:R-:W-:Y:S01]  /*19d0*/  DADD R18, R22, R18 ;  /* 0x0000000016127229 */ /* 0x000fe20000000012 */
[----:B------:R-:W-:Y:S10]  /*19e0*/  BRA `(.L_x_29) ;  /* 0x0000000000187947 */ /* 0x000ff40003800000 */
.L_x_28:
[----:B------:R-:W-:Y:S01]  /*19f0*/  MOV R4, 0x0 ;  /* 0x0000000000047802 */ /* 0x000fe20000000f00 */
[----:B------:R-:W-:Y:S01]  /*1a00*/  IMAD.MOV.U32 R5, RZ, RZ, 0x7ff00000 ;  /* 0x7ff00000ff057424 */ /* 0x000fe200078e00ff */
[----:B------:R-:W-:-:S05]  /*1a10*/  LOP3.LUT P0, RZ, R3, 0x7fffffff, RZ, 0xc0, !PT ;  /* 0x7fffffff03ff7812 */ /* 0x000fca000780c0ff */
[----:B------:R-:W-:-:S10]  /*1a20*/  DFMA R4, R2, R4, +INF ;  /* 0x7ff000000204742b */ /* 0x000fd40000000004 */
[----:B------:R-:W-:Y:S02]  /*1a30*/  FSEL R18, R4, RZ, P0 ;  /* 0x000000ff04127208 */ /* 0x000fe40000000000 */
[----:B------:R-:W-:-:S07]  /*1a40*/  FSEL R19, R5, -QNAN , P0 ;  /* 0xfff0000005137808 */ /* 0x000fce0000000000 */
.L_x_29:
[----:B------:R-:W-:Y:S05]  /*1a50*/  BSYNC.RECONVERGENT B0 ;  /* 0x0000000000007941 */ /* 0x000fea0003800200 */
.L_x_27:
[----:B------:R-:W0:Y:S01]  /*1a60*/  LDC.64 R22, c[0x0][0x3b8] ;  /* 0x0000ee00ff167b82 */ /* 0x000e220000000a00 */
[----:B------:R-:W2:Y:S04]  /*1a70*/  LDG.E.64 R2, desc[UR4][R16.64] ;  /* 0x0000000410027981 */ /* 0x000ea8000c1e1b00 */
[----:B0-----:R-:W2:Y:S01]  /*1a80*/  LDG.E.64 R22, desc[UR4][R22.64] ;  /* 0x0000000416167981 */ /* 0x001ea2000c1e1b00 */
[----:B------:R-:W-:Y:S01]  /*1a90*/  UMOV UR6, 0xffda0d24 ;  /* 0xffda0d2400067882 */ /* 0x000fe20000000000 */
[----:B------:R-:W-:Y:S02]  /*1aa0*/  UMOV UR7, 0x3c7777d0 ;  /* 0x3c7777d000077882 */ /* 0x000fe40000000000 */
[----:B------:R-:W-:Y:S01]  /*1ab0*/  DMUL R4, R18, UR6 ;  /* 0x0000000612047c28 */ /* 0x000fe20008000000 */
[----:B------:R-:W-:Y:S01]  /*1ac0*/  UMOV UR6, 0x652b82fe ;  /* 0x652b82fe00067882 */ /* 0x000fe20000000000 */
[----:B------:R-:W-:-:S06]  /*1ad0*/  UMOV UR7, 0x3ff71547 ;  /* 0x3ff7154700077882 */ /* 0x000fcc0000000000 */
[----:B------:R-:W-:-:S08]  /*1ae0*/  DFMA R4, R18, UR6, R4 ;  /* 0x0000000612047c2b */ /* 0x000fd00008000004 */
[----:B------:R-:W-:-:S08]  /*1af0*/  DMUL R4, R4, R20 ;  /* 0x0000001404047228 */ /* 0x000fd00000000000 */
[----:B------:R-:W-:Y:S02]  /*1b00*/  DADD R18, RZ, R4 ;  /* 0x00000000ff127229 */ /* 0x000fe40000000004 */
[----:B--2---:R-:W-:-:S07]  /*1b10*/  DFMA R2, R4, R22, R2 ;  /* 0x000000160402722b */ /* 0x004fce0000000002 */
[----:B------:R0:W-:Y:S04]  /*1b20*/  STG.E.64 desc[UR4][R16.64], R2 ;  /* 0x0000000210007986 */ /* 0x0001e8000c101b04 */
.L_x_20:
[----:B------:R-:W-:Y:S05]  /*1b30*/  BSYNC.RECONVERGENT B1 ;  /* 0x0000000000017941 */ /* 0x000fea0003800200 */
.L_x_19:
[----:B0-----:R-:W0:Y:S01]  /*1b40*/  MUFU.RCP64H R3, R15 ;  /* 0x0000000f00037308 */ /* 0x001e220000001800 */
[----:B------:R-:W-:Y:S01]  /*1b50*/  IMAD.MOV.U32 R2, RZ, RZ, 0x1 ;  /* 0x00000001ff027424 */ /* 0x000fe200078e00ff */
[----:B------:R-:W-:Y:S05]  /*1b60*/  BSSY.RECONVERGENT B1, `(.L_x_30) ;  /* 0x0000016000017945 */ /* 0x000fea0003800200 */
        /* <DEDUP_REMOVED lines=21> */
.L_x_31:
[----:B------:R-:W-:Y:S05]  /*1cc0*/  BSYNC.RECONVERGENT B1 ;  /* 0x0000000000017941 */ /* 0x000fea0003800200 */
.L_x_30:
[----:B------:R-:W-:Y:S01]  /*1cd0*/  DSETP.NEU.AND P0, PT, R34, RZ, PT ;  /* 0x000000ff2200722a */ /* 0x000fe20003f0d000 */
[----:B------:R-:W-:-:S13]  /*1ce0*/  BSSY.RECONVERGENT B1, `(.L_x_32) ;  /* 0x00000b1000017945 */ /* 0x000fda0003800200 */
[----:B------:R-:W-:Y:S05]  /*1cf0*/  @!P0 BRA `(.L_x_33) ;  /* 0x0000000800bc8947 */ /* 0x000fea0003800000 */
[----:B------:R-:W-:Y:S01]  /*1d00*/  IMAD.IADD R2, R7, 0x1, R8 ;  /* 0x0000000107027824 */ /* 0x000fe200078e0208 */
[----:B------:R-:W-:Y:S01]  /*1d10*/  MOV R20, 0x1 ;  /* 0x0000000100147802 */ /* 0x000fe20000000f00 */
[----:B------:R-:W-:Y:S01]  /*1d20*/  BSSY.RECONVERGENT B2, `(.L_x_34) ;  /* 0x0000017000027945 */ /* 0x000fe20003800200 */
[----:B------:R-:W-:Y:S01]  /*1d30*/  FSETP.GEU.AND P1, PT, |R5|, 6.5827683646048100446e-37, PT ;  /* 0x036000000500780b */ /* 0x000fe20003f2e200 */
        /* <DEDUP_REMOVED lines=15> */
[----:B------:R-:W-:Y:S02]  /*1e30*/  IMAD.MOV.U32 R23, RZ, RZ, R5 ;  /* 0x000000ffff177224 */ /* 0x000fe400078e0005 */
[----:B------:R-:W-:Y:S02]  /*1e40*/  IMAD.MOV.U32 R26, RZ, RZ, R24 ;  /* 0x000000ffff1a7224 */ /* 0x000fe400078e0018 */
[----:B------:R-:W-:-:S07]  /*1e50*/  IMAD.MOV.U32 R27, RZ, RZ, R25 ;  /* 0x000000ffff1b7224 */ /* 0x000fce00078e0019 */
[----:B------:R-:W-:Y:S05]  /*1e60*/  CALL.REL.NOINC `($__internal_0_$__cuda_sm20_div_rn_f64_full) ;  /* 0x0000005400907944 */ /* 0x000fea0003c00000 */
[----:B------:R-:W-:Y:S01]  /*1e70*/  MOV R20, R22 ;  /* 0x0000001600147202 */ /* 0x000fe20000000f00 */
[----:B------:R-:W-:-:S07]  /*1e80*/  IMAD.MOV.U32 R21, RZ, RZ, R23 ;  /* 0x000000ffff157224 */ /* 0x000fce00078e0017 */
.L_x_35:
[----:B------:R-:W-:Y:S05]  /*1e90*/  BSYNC.RECONVERGENT B2 ;  /* 0x0000000000027941 */ /* 0x000fea0003800200 */
.L_x_34:
[----:B------:R-:W-:Y:S01]  /*1ea0*/  IMAD.IADD R3, R11, 0x1, R12 ;  /* 0x000000010b037824 */ /* 0x000fe200078e020c */
[----:B------:R-:W-:Y:S01]  /*1eb0*/  SHF.R.S32.HI R0, RZ, 0x1f, R2 ;  /* 0x0000001fff007819 */ /* 0x000fe20000011402 */
[----:B------:R-:W-:Y:S01]  /*1ec0*/  IMAD.MOV.U32 R26, RZ, RZ, 0x1 ;  /* 0x00000001ff1a7424 */ /* 0x000fe200078e00ff */
[----:B------:R-:W-:Y:S01]  /*1ed0*/  SHF.R.S32.HI R23, RZ, 0x1f, R12 ;  /* 0x0000001fff177819 */ /* 0x000fe2000001140c */
[----:B------:R-:W-:Y:S01]  /*1ee0*/  BSSY.RECONVERGENT B2, `(.L_x_36) ;  /* 0x000001a000027945 */ /* 0x000fe20003800200 */
[----:B------:R-:W-:-:S04]  /*1ef0*/  IADD3 R4, P0, PT, R3, R2, RZ ;  /* 0x0000000203047210 */ /* 0x000fc80007f1e0ff */
[----:B------:R-:W-:Y:S02]  /*1f00*/  LEA.HI.X.SX32 R5, R3, R0, 0x1, P0 ;  /* 0x0000000003057211 */ /* 0x000fe400000f0eff */
[----:B------:R-:W-:-:S04]  /*1f10*/  IADD3 R22, P0, PT, R8, R12, RZ ;  /* 0x0000000c08167210 */ /* 0x000fc80007f1e0ff */
[----:B------:R-:W0:Y:S01]  /*1f20*/  I2F.F64.S64 R4, R4 ;  /* 0x0000000400047312 */ /* 0x000e220000301c00 */
[----:B------:R-:W-:-:S07]  /*1f30*/  LEA.HI.X.SX32 R23, R8, R23, 0x1, P0 ;  /* 0x0000001708177211 */ /* 0x000fce00000f0eff */
[----:B------:R-:W1:Y:S08]  /*1f40*/  I2F.F64.S64 R22, R22 ;  /* 0x0000001600167312 */ /* 0x000e700000301c00 */
[----:B0-----:R-:W0:Y:S01]  /*1f50*/  MUFU.RCP64H R27, R5 ;  /* 0x00000005001b7308 */ /* 0x001e220000001800 */
[----:B-1----:R-:W-:Y:S01]  /*1f60*/  FSETP.GEU.AND P1, PT, |R23|, 6.5827683646048100446e-37, PT ;  /* 0x036000001700780b */ /* 0x002fe20003f2e200 */
        /* <DEDUP_REMOVED lines=12> */
[----:B------:R-:W-:Y:S02]  /*2030*/  MOV R27, R5 ;  /* 0x00000005001b7202 */ /* 0x000fe40000000f00 */
[----:B------:R-:W-:-:S07]  /*2040*/  MOV R30, 0x2060 ;  /* 0x00002060001e7802 */ /* 0x000fce0000000f00 */
[----:B------:R-:W-:Y:S05]  /*2050*/  CALL.REL.NOINC `($__internal_0_$__cuda_sm20_div_rn_f64_full) ;  /* 0x0000005400147944 */ /* 0x000fea0003c00000 */
[----:B------:R-:W-:Y:S02]  /*2060*/  IMAD.MOV.U32 R2, RZ, RZ, R22 ;  /* 0x000000ffff027224 */ /* 0x000fe400078e0016 */
[----:B------:R-:W-:-:S07]  /*2070*/  IMAD.MOV.U32 R3, RZ, RZ, R23 ;  /* 0x000000ffff037224 */ /* 0x000fce00078e0017 */
.L_x_37:
[----:B------:R-:W-:Y:S05]  /*2080*/  BSYNC.RECONVERGENT B2 ;  /* 0x0000000000027941 */ /* 0x000fea0003800200 */
.L_x_36:
        /* <DEDUP_REMOVED lines=21> */
.L_x_39:
[----:B------:R-:W-:Y:S05]  /*21e0*/  BSYNC.RECONVERGENT B2 ;  /* 0x0000000000027941 */ /* 0x000fea0003800200 */
.L_x_38:
[----:B------:R-:W0:Y:S01]  /*21f0*/  LDC.64 R4, c[0x0][0x3b8] ;  /* 0x0000ee00ff047b82 */ /* 0x000e220000000a00 */
[----:B------:R1:W5:Y:S04]  /*2200*/  LDG.E.64 R2, desc[UR4][R16.64] ;  /* 0x0000000410027981 */ /* 0x000368000c1e1b00 */
[----:B0-----:R-:W5:Y:S01]  /*2210*/  LDG.E.64 R4, desc[UR4][R4.64+0x8] ;  /* 0x0000080404047981 */ /* 0x001f62000c1e1b00 */
[----:B------:R-:W-:Y:S01]  /*2220*/  ISETP.GT.AND P0, PT, R23, 0xfffff, PT ;  /* 0x000fffff1700780c */ /* 0x000fe20003f04270 */
[----:B------:R-:W-:Y:S01]  /*2230*/  IMAD.MOV.U32 R20, RZ, RZ, R22 ;  /* 0x000000ffff147224 */ /* 0x000fe200078e0016 */
[----:B------:R-:W-:Y:S01]  /*2240*/  MOV R6, R23 ;  /* 0x0000001700067202 */ /* 0x000fe20000000f00 */
[----:B------:R-:W-:Y:S01]  /*2250*/  IMAD.MOV.U32 R21, RZ, RZ, R23 ;  /* 0x000000ffff157224 */ /* 0x000fe200078e0017 */
[----:B------:R-:W-:Y:S09]  /*2260*/  BSSY.RECONVERGENT B0, `(.L_x_40) ;  /* 0x000004e000007945 */ /* 0x000ff20003800200 */
[----:B------:R-:W-:-:S10]  /*2270*/  @!P0 DMUL R20, R20, 1.80143985094819840000e+16 ;  /* 0x4350000014148828 */ /* 0x000fd40000000000 */
[----:B------:R-:W-:-:S04]  /*2280*/  @!P0 IMAD.MOV.U32 R6, RZ, RZ, R21 ;  /* 0x000000ffff068224 */ /* 0x000fc800078e0015 */
[----:B------:R-:W-:-:S05]  /*2290*/  VIADD R0, R6, 0xffffffff ;  /* 0xffffffff06007836 */ /* 0x000fca0000000000 */
[----:B------:R-:W-:Y:S01]  /*22a0*/  ISETP.GE.U32.AND P1, PT, R0, 0x7fefffff, PT ;  /* 0x7fefffff0000780c */ /* 0x000fe20003f26070 */
[----:B------:R-:W-:Y:S02]  /*22b0*/  IMAD.MOV.U32 R0, RZ, RZ, -0x3ff ;  /* 0xfffffc01ff007424 */ /* 0x000fe400078e00ff */
[----:B------:R-:W-:-:S10]  /*22c0*/  @!P0 IMAD.MOV.U32 R0, RZ, RZ, -0x435 ;  /* 0xfffffbcbff008424 */ /* 0x000fd400078e00ff */
[----:B------:R-:W-:Y:S01]  /*22d0*/  @P1 IMAD.MOV.U32 R24, RZ, RZ, 0x0 ;  /* 0x00000000ff181424 */ /* 0x000fe200078e00ff */
[----:B------:R-:W-:Y:S01]  /*22e0*/  @P1 LOP3.LUT P2, RZ, R21, 0x7fffffff, RZ, 0xc0, !PT ;  /* 0x7fffffff15ff1812 */ /* 0x000fe2000784c0ff */
[----:B------:R-:W-:-:S06]  /*22f0*/  @P1 IMAD.MOV.U32 R25, RZ, RZ, 0x7ff00000 ;  /* 0x7ff00000ff191424 */ /* 0x000fcc00078e00ff */
[----:B------:R-:W-:Y:S01]  /*2300*/  @P1 DFMA R24, R20, R24, +INF ;  /* 0x7ff000001418142b */ /* 0x000fe20000000018 */
[----:B------:R-:W-:Y:S01]  /*2310*/  MOV R21, R22 ;  /* 0x0000001600157202 */ /* 0x000fe20000000f00 */
[----:B------:R-:W-:-:S08]  /*2320*/  @!P0 IMAD.MOV.U32 R21, RZ, RZ, R20 ;  /* 0x000000ffff158224 */ /* 0x000fd000078e0014 */
[----:B------:R-:W-:Y:S02]  /*2330*/  @P1 FSEL R22, R24, RZ, P2 ;  /* 0x000000ff18161208 */ /* 0x000fe40001000000 */
[----:B------:R-:W-:Y:S01]  /*2340*/  @P1 FSEL R23, R25, -QNAN , P2 ;  /* 0xfff0000019171808 */ /* 0x000fe20001000000 */
[----:B-1----:R-:W-:Y:S06]  /*2350*/  @P1 BRA `(.L_x_41) ;  /* 0x0000000000f81947 */ /* 0x002fec0003800000 */
[----:B------:R-:W-:Y:S01]  /*2360*/  LOP3.LUT R20, R6, 0xfffff, RZ, 0xc0, !PT ;  /* 0x000fffff06147812 */ /* 0x000fe200078ec0ff */
[----:B------:R-:W-:Y:S01]  /*2370*/  IMAD.MOV.U32 R22, RZ, RZ, R21 ;  /* 0x000000ffff167224 */ /* 0x000fe200078e0015 */
[----:B------:R-:W-:Y:S01]  /*2380*/  UMOV UR6, 0x3ae80f1e ;  /* 0x3ae80f1e00067882 */ /* 0x000fe20000000000 */
[----:B------:R-:W-:Y:S01]  /*2390*/  IMAD.MOV.U32 R24, RZ, RZ, -0x748574fc ;  /* 0x8b7a8b04ff187424 */ /* 0x000fe200078e00ff */
[----:B------:R-:W-:Y:S01]  /*23a0*/  LOP3.LUT R23, R20, 0x3ff00000, RZ, 0xfc, !PT ;  /* 0x3ff0000014177812 */ /* 0x000fe200078efcff */
[----:B------:R-:W-:Y:S01]  /*23b0*/  IMAD.MOV.U32 R20, RZ, RZ, RZ ;  /* 0x000000ffff147224 */ /* 0x000fe200078e00ff */
[----:B------:R-:W-:Y:S01]  /*23c0*/  UMOV UR7, 0x3eb1380b ;  /* 0x3eb1380b00077882 */ /* 0x000fe20000000000 */
[----:B------:R-:W-:Y:S01]  /*23d0*/  IMAD.MOV.U32 R25, RZ, RZ, 0x3ed0ee25 ;  /* 0x3ed0ee25ff197424 */ /* 0x000fe200078e00ff */
[----:B------:R-:W-:Y:S02]  /*23e0*/  ISETP.GE.U32.AND P0, PT, R23, 0x3ff6a09f, PT ;  /* 0x3ff6a09f1700780c */ /* 0x000fe40003f06070 */
[----:B------:R-:W-:-:S11]  /*23f0*/  LEA.HI R0, R6, R0, RZ, 0xc ;  /* 0x0000000006007211 */ /* 0x000fd600078f60ff */
[----:B------:R-:W-:Y:S02]  /*2400*/  @P0 IADD3 R21, PT, PT, R23, -0x100000, RZ ;  /* 0xfff0000017150810 */ /* 0x000fe40007ffe0ff */
[----:B------:R-:W-:-:S03]  /*2410*/  @P0 IADD3 R0, PT, PT, R0, 0x1, RZ ;  /* 0x0000000100000810 */ /* 0x000fc60007ffe0ff */
        /* <DEDUP_REMOVED lines=9> */
[----:B------:R-:W-:-:S08]  /*24b0*/  DADD R20, R22, -R26 ;  /* 0x0000000016147229 */ /* 0x000fd0000000081a */
[----:B------:R-:W-:-:S08]  /*24c0*/  DADD R20, R20, R20 ;  /* 0x0000000014147229 */ /* 0x000fd00000000014 */
[-C--:B------:R-:W-:Y:S02]  /*24d0*/  DFMA R20, R22, -R26.reuse, R20 ;  /* 0x8000001a1614722b */ /* 0x080fe40000000014 */
[----:B------:R-:W-:-:S06]  /*24e0*/  DMUL R22, R26, R26 ;  /* 0x0000001a1a167228 */ /* 0x000fcc0000000000 */
[----:B------:R-:W-:Y:S02]  /*24f0*/  DMUL R30, R30, R20 ;  /* 0x000000141e1e7228 */ /* 0x000fe40000000000 */
[----:B------:R-:W-:Y:S01]  /*2500*/  DFMA R24, R22, UR6, R24 ;  /* 0x0000000616187c2b */ /* 0x000fe20008000018 */
[----:B------:R-:W-:Y:S01]  /*2510*/  UMOV UR6, 0x9f02676f ;  /* 0x9f02676f00067882 */ /* 0x000fe20000000000 */
[----:B------:R-:W-:Y:S01]  /*2520*/  UMOV UR7, 0x3ef3b266 ;  /* 0x3ef3b26600077882 */ /* 0x000fe20000000000 */
[----:B------:R-:W-:Y:S01]  /*2530*/  LOP3.LUT R20, R0, 0x80000000, RZ, 0x3c, !PT ;  /* 0x8000000000147812 */ /* 0x000fe200078e3cff */
[----:B------:R-:W-:-:S04]  /*2540*/  IMAD.MOV.U32 R21, RZ, RZ, 0x43300000 ;  /* 0x43300000ff157424 */ /* 0x000fc800078e00ff */
[----:B------:R-:W-:Y:S01]  /*2550*/  DFMA R24, R22, R24, UR6 ;  /* 0x0000000616187e2b */ /* 0x000fe20008000018 */
[----:B------:R-:W-:Y:S01]  /*2560*/  UMOV UR6, 0xa9ab0956 ;  /* 0xa9ab095600067882 */ /* 0x000fe20000000000 */
[----:B------:R-:W-:-:S06]  /*2570*/  UMOV UR7, 0x3f1745cb ;  /* 0x3f1745cb00077882 */ /* 0x000fcc0000000000 */
        /* <DEDUP_REMOVED lines=11> */
[----:B------:R-:W-:Y:S02]  /*2630*/  UMOV UR7, 0x43300000 ;  /* 0x4330000000077882 */ /* 0x000fe40000000000 */
[----:B------:R-:W-:Y:S01]  /*2640*/  DADD R24, R20, -UR6 ;  /* 0x8000000614187e29 */ /* 0x000fe20008000000 */
[----:B------:R-:W-:Y:S01]  /*2650*/  UMOV UR6, 0x55555554 ;  /* 0x5555555400067882 */ /* 0x000fe20000000000 */
[----:B------:R-:W-:Y:S02]  /*2660*/  UMOV UR7, 0x3fb55555 ;  /* 0x3fb5555500077882 */ /* 0x000fe40000000000 */
[----:B------:R-:W-:Y:S01]  /*2670*/  DFMA R32, R22, R32, UR6 ;  /* 0x0000000616207e2b */ /* 0x000fe20008000020 */
[----:B------:R-:W-:Y:S01]  /*2680*/  UMOV UR6, 0xfefa39ef ;  /* 0xfefa39ef00067882 */ /* 0x000fe20000000000 */
[----:B------:R-:W-:-:S02]  /*2690*/  UMOV UR7, 0x3fe62e42 ;  /* 0x3fe62e4200077882 */ /* 0x000fc40000000000 */
[----:B------:R-:W-:-:S04]  /*26a0*/  DFMA R20, R24, UR6, R26 ;  /* 0x0000000618147c2b */ /* 0x000fc8000800001a */
[----:B------:R-:W-:-:S04]  /*26b0*/  DMUL R32, R22, R32 ;  /* 0x0000002016207228 */ /* 0x000fc80000000000 */
[----:B------:R-:W-:Y:S01]  /*26c0*/  DFMA R22, R24, -UR6, R20 ;  /* 0x8000000618167c2b */ /* 0x000fe20008000014 */
[----:B------:R-:W-:Y:S01]  /*26d0*/  UMOV UR6, 0x3b39803f ;  /* 0x3b39803f00067882 */ /* 0x000fe20000000000 */
[----:B------:R-:W-:Y:S02]  /*26e0*/  UMOV UR7, 0x3c7abc9e ;  /* 0x3c7abc9e00077882 */ /* 0x000fe40000000000 */
[----:B------:R-:W-:-:S04]  /*26f0*/  DFMA R30, R26, R32, R30 ;  /* 0x000000201a1e722b */ /* 0x000fc8000000001e */
[----:B------:R-:W-:-:S08]  /*2700*/  DADD R22, -R26, R22 ;  /* 0x000000001a167229 */ /* 0x000fd00000000116 */
[----:B------:R-:W-:-:S08]  /*2710*/  DADD R22, R30, -R22 ;  /* 0x000000001e167229 */ /* 0x000fd00000000816 */
[----:B------:R-:W-:-:S08]  /*2720*/  DFMA R22, R24, UR6, R22 ;  /* 0x0000000618167c2b */ /* 0x000fd00008000016 */
[----:B------:R-:W-:-:S11]  /*2730*/  DADD R22, R20, R22 ;  /* 0x0000000014167229 */ /* 0x000fd60000000016 */
.L_x_41:
[----:B------:R-:W-:Y:S05]  /*2740*/  BSYNC.RECONVERGENT B0 ;  /* 0x0000000000007941 */ /* 0x000fea0003800200 */
.L_x_40:
[----:B------:R-:W-:Y:S01]  /*2750*/  UMOV UR6, 0xffda0d24 ;  /* 0xffda0d2400067882 */ /* 0x000fe20000000000 */
[----:B------:R-:W-:Y:S02]  /*2760*/  UMOV UR7, 0x3c7777d0 ;  /* 0x3c7777d000077882 */ /* 0x000fe40000000000 */
[----:B------:R-:W-:Y:S01]  /*2770*/  DMUL R20, R22, UR6 ;  /* 0x0000000616147c28 */ /* 0x000fe20008000000 */
[----:B------:R-:W-:Y:S01]  /*2780*/  UMOV UR6, 0x652b82fe ;  /* 0x652b82fe00067882 */ /* 0x000fe20000000000 */
[----:B------:R-:W-:-:S06]  /*2790*/  UMOV UR7, 0x3ff71547 ;  /* 0x3ff7154700077882 */ /* 0x000fcc0000000000 */
[----:B------:R-:W-:-:S08]  /*27a0*/  DFMA R20, R22, UR6, R20 ;  /* 0x0000000616147c2b */ /* 0x000fd00008000014 */
[----:B------:R-:W-:-:S08]  /*27b0*/  DMUL R20, R20, R34 ;  /* 0x0000002214147228 */ /* 0x000fd00000000000 */
[----:B-----5:R-:W-:Y:S02]  /*27c0*/  DFMA R2, R20, R4, R2 ;  /* 0x000000041402722b */ /* 0x020fe40000000002 */
[----:B------:R-:W-:-:S05]  /*27d0*/  DADD R18, R18, R20 ;  /* 0x0000000012127229 */ /* 0x000fca0000000014 */
[----:B------:R0:W-:Y:S06]  /*27e0*/  STG.E.64 desc[UR4][R16.64], R2 ;  /* 0x0000000210007986 */ /* 0x0001ec000c101b04 */
.L_x_33:
[----:B------:R-:W-:Y:S05]  /*27f0*/  BSYNC.RECONVERGENT B1 ;  /* 0x0000000000017941 */ /* 0x000fea0003800200 */
.L_x_32:
        /* <DEDUP_REMOVED lines=24> */
.L_x_43:
[----:B------:R-:W-:Y:S05]  /*2980*/  BSYNC.RECONVERGENT B1 ;  /* 0x0000000000017941 */ /* 0x000fea0003800200 */
.L_x_42:
        /* <DEDUP_REMOVED lines=28> */
.L_x_47:
[----:B------:R-:W-:Y:S05]  /*2b50*/  BSYNC.RECONVERGENT B2 ;  /* 0x0000000000027941 */ /* 0x000fea0003800200 */
.L_x_46:
[----:B------:R-:W-:Y:S01]  /*2b60*/  IMAD.IADD R5, R13, 0x1, R28 ;  /* 0x000000010d057824 */ /* 0x000fe200078e021c */
[----:B------:R-:W-:Y:S01]  /*2b70*/  SHF.R.S32.HI R0, RZ, 0x1f, R13 ;  /* 0x0000001fff007819 */ /* 0x000fe2000001140d */
[----:B------:R-:W-:Y:S01]  /*2b80*/  IMAD.MOV.U32 R26, RZ, RZ, 0x1 ;  /* 0x00000001ff1a7424 */ /* 0x000fe200078e00ff */
[----:B------:R-:W-:Y:S02]  /*2b90*/  BSSY.RECONVERGENT B2, `(.L_x_48) ;  /* 0x000001b000027945 */ /* 0x000fe40003800200 */
[----:B------:R-:W-:Y:S02]  /*2ba0*/  SHF.R.S32.HI R3, RZ, 0x1f, R5 ;  /* 0x0000001fff037819 */ /* 0x000fe40000011405 */
        /* <DEDUP_REMOVED lines=25> */
.L_x_49:
[----:B------:R-:W-:Y:S05]  /*2d40*/  BSYNC.RECONVERGENT B2 ;  /* 0x0000000000027941 */ /* 0x000fea0003800200 */
.L_x_48:
        /* <DEDUP_REMOVED lines=21> */
.L_x_51:
[----:B------:R-:W-:Y:S05]  /*2ea0*/  BSYNC.RECONVERGENT B2 ;  /* 0x0000000000027941 */ /* 0x000fea0003800200 */
.L_x_50:
        /* <DEDUP_REMOVED lines=85> */
.L_x_53:
[----:B------:R-:W-:Y:S05]  /*3400*/  BSYNC.RECONVERGENT B0 ;  /* 0x0000000000007941 */ /* 0x000fea0003800200 */
.L_x_52:
        /* <DEDUP_REMOVED lines=10> */
.L_x_45:
[----:B------:R-:W-:Y:S05]  /*34b0*/  BSYNC.RECONVERGENT B1 ;  /* 0x0000000000017941 */ /* 0x000fea0003800200 */
.L_x_44:
[----:B0-----:R-:W0:Y:S01]  /*34c0*/  MUFU.RCP64H R3, R15 ;  /* 0x0000000f00037308 */ /* 0x001e220000001800 */
[----:B------:R-:W-:Y:S01]  /*34d0*/  IMAD.MOV.U32 R2, RZ, RZ, 0x1 ;  /* 0x00000001ff027424 */ /* 0x000fe200078e00ff */
[----:B------:R-:W-:Y:S05]  /*34e0*/  BSSY.RECONVERGENT B1, `(.L_x_54) ;  /* 0x0000016000017945 */ /* 0x000fea0003800200 */
[----:B0-----:R-:W-:-:S08]  /*34f0*/  DFMA R4, -R14, R2, 1 ;  /* 0x3ff000000e04742b */ /* 0x001fd00000000102 */
[----:B------:R-:W-:-:S08]  /*3500*/  DFMA R4, R4, R4, R4 ;  /* 0x000000040404722b */ /* 0x000fd00000000004 */
[----:B------:R-:W-:Y:S01]  /*3510*/  DFMA R4, R2, R4, R2 ;  /* 0x000000040204722b */ /* 0x000fe20000000002 */
[----:B------:R-:W0:Y:S07]  /*3520*/  I2F.F64 R2, R10 ;  /* 0x0000000a00027312 */ /* 0x000e2e0000201c00 */
        /* <DEDUP_REMOVED lines=17> */
.L_x_55:
[----:B------:R-:W-:Y:S05]  /*3640*/  BSYNC.RECONVERGENT B1 ;  /* 0x0000000000017941 */ /* 0x000fea0003800200 */
.L_x_54:
        /* <DEDUP_REMOVED lines=28> */
.L_x_59:
[----:B------:R-:W-:Y:S05]  /*3810*/  BSYNC.RECONVERGENT B2 ;  /* 0x0000000000027941 */ /* 0x000fea0003800200 */
.L_x_58:
        /* <DEDUP_REMOVED lines=30> */
.L_x_61:
[----:B------:R-:W-:Y:S05]  /*3a00*/  BSYNC.RECONVERGENT B2 ;  /* 0x0000000000027941 */ /* 0x000fea0003800200 */
.L_x_60:
        /* <DEDUP_REMOVED lines=21> */
.L_x_63:
[----:B------:R-:W-:Y:S05]  /*3b60*/  BSYNC.RECONVERGENT B2 ;  /* 0x0000000000027941 */ /* 0x000fea0003800200 */
.L_x_62:
        /* <DEDUP_REMOVED lines=85> */
.L_x_65:
[----:B------:R-:W-:Y:S05]  /*40c0*/  BSYNC.RECONVERGENT B0 ;  /* 0x0000000000007941 */ /* 0x000fea0003800200 */
.L_x_64:
        /* <DEDUP_REMOVED lines=10> */
.L_x_57:
[----:B------:R-:W-:Y:S05]  /*4170*/  BSYNC.RECONVERGENT B1 ;  /* 0x0000000000017941 */ /* 0x000fea0003800200 */
.L_x_56:
[----:B0-----:R-:W0:Y:S01]  /*4180*/  MUFU.RCP64H R3, R15 ;  /* 0x0000000f00037308 */ /* 0x001e220000001800 */
[----:B------:R-:W-:Y:S01]  /*4190*/  IMAD.MOV.U32 R2, RZ, RZ, 0x1 ;  /* 0x00000001ff027424 */ /* 0x000fe200078e00ff */
[----:B------:R-:W-:Y:S06]  /*41a0*/  BSSY.RECONVERGENT B1, `(.L_x_66) ;  /* 0x0000016000017945 */ /* 0x000fec0003800200 */
[----:B------:R-:W1:Y:S01]  /*41b0*/  I2F.F64 R20, R11 ;  /* 0x0000000b00147312 */ /* 0x000e620000201c00 */
[----:B0-----:R-:W-:Y:S01]  /*41c0*/  DFMA R4, -R14, R2, 1 ;  /* 0x3ff000000e04742b */ /* 0x001fe20000000102 */
[----:B-1----:R-:W-:-:S07]  /*41d0*/  FSETP.GEU.AND P1, PT, |R21|, 6.5827683646048100446e-37, PT ;  /* 0x036000001500780b */ /* 0x002fce0003f2e200 */
        /* <DEDUP_REMOVED lines=18> */
.L_x_67:
[----:B------:R-:W-:Y:S05]  /*4300*/  BSYNC.RECONVERGENT B1 ;  /* 0x0000000000017941 */ /* 0x000fea0003800200 */
.L_x_66:
        /* <DEDUP_REMOVED lines=28> */
.L_x_71:
[----:B------:R-:W-:Y:S05]  /*44d0*/  BSYNC.RECONVERGENT B2 ;  /* 0x0000000000027941 */ /* 0x000fea0003800200 */
.L_x_70:
[----:B------:R-:W-:Y:S01]  /*44e0*/  IMAD.IADD R21, R7, 0x1, R8 ;  /* 0x0000000107157824 */ /* 0x000fe200078e0208 */
[----:B------:R-:W-:Y:S01]  /*44f0*/  SHF.R.S32.HI R0, RZ, 0x1f, R34 ;  /* 0x0000001fff007819 */ /* 0x000fe20000011422 */
[----:B------:R-:W-:Y:S01]  /*4500*/  IMAD.MOV.U32 R30, RZ, RZ, 0x1 ;  /* 0x00000001ff1e7424 */ /* 0x000fe200078e00ff */
[----:B------:R-:W-:Y:S02]  /*4510*/  BSSY.RECONVERGENT B2, `(.L_x_72) ;  /* 0x000001b000027945 */ /* 0x000fe40003800200 */
[----:B------:R-:W-:-:S04]  /*4520*/  IADD3 R24, P0, PT, R34, R21, RZ ;  /* 0x0000001522187210 */ /* 0x000fc80007f1e0ff */
[----:B------:R-:W-:Y:S02]  /*4530*/  LEA.HI.X.SX32 R25, R21, R0, 0x1, P0 ;  /* 0x0000000015197211 */ /* 0x000fe400000f0eff */
[----:B------:R-:W-:Y:S02]  /*4540*/  SHF.R.S32.HI R0, RZ, 0x1f, R11 ;  /* 0x0000001fff007819 */ /* 0x000fe4000001140b */
[C---:B------:R-:W-:Y:S02]  /*4550*/  IADD3 R22, P0, PT, R7.reuse, R11, RZ ;  /* 0x0000000b07167210 */ /* 0x040fe40007f1e0ff */
[----:B------:R-:W0:Y:S02]  /*4560*/  I2F.F64.S64 R24, R24 ;  /* 0x0000001800187312 */ /* 0x000e240000301c00 */
[----:B------:R-:W-:-:S06]  /*4570*/  LEA.HI.X.SX32 R23, R7, R0, 0x1, P0 ;  /* 0x0000000007177211 */ /* 0x000fcc00000f0eff */
        /* <DEDUP_REMOVED lines=20> */
.L_x_73:
[----:B------:R-:W-:Y:S05]  /*46c0*/  BSYNC.RECONVERGENT B2 ;  /* 0x0000000000027941 */ /* 0x000fea0003800200 */
.L_x_72:
        /* <DEDUP_REMOVED lines=23> */
.L_x_75:
[----:B------:R-:W-:Y:S05]  /*4840*/  BSYNC.RECONVERGENT B2 ;  /* 0x0000000000027941 */ /* 0x000fea0003800200 */
.L_x_74:
[----:B------:R-:W0:Y:S01]  /*4850*/  LDC.64 R20, c[0x0][0x3b8] ;  /* 0x0000ee00ff147b82 */ /* 0x000e220000000a00 */
[----:B------:R1:W5:Y:S04]  /*4860*/  LDG.E.64 R4, desc[UR4][R16.64] ;  /* 0x0000000410047981 */ /* 0x000368000c1e1b00 */
[----:B0-----:R-:W5:Y:S01]  /*4870*/  LDG.E.64 R20, desc[UR4][R20.64+0x20] ;  /* 0x0000200414147981 */ /* 0x001f62000c1e1b00 */
[----:B------:R-:W-:Y:S01]  /*4880*/  ISETP.GT.AND P0, PT, R25, 0xfffff, PT ;  /* 0x000fffff1900780c */ /* 0x000fe20003f04270 */
[--C-:B------:R-:W-:Y:S01]  /*4890*/  IMAD.MOV.U32 R23, RZ, RZ, R25.reuse ;  /* 0x000000ffff177224 */ /* 0x100fe200078e0019 */
[----:B------:R-:W-:Y:S01]  /*48a0*/  MOV R22, R24 ;  /* 0x0000001800167202 */ /* 0x000fe20000000f00 */
[----:B------:R-:W-:Y:S01]  /*48b0*/  IMAD.MOV.U32 R6, RZ, RZ, R25 ;  /* 0x000000ffff067224 */ /* 0x000fe200078e0019 */
[----:B------:R-:W-:Y:S09]  /*48c0*/  BSSY.RECONVERGENT B0, `(.L_x_76) ;  /* 0x000004e000007945 */ /* 0x000ff20003800200 */
[----:B------:R-:W-:-:S10]  /*48d0*/  @!P0 DMUL R22, R22, 1.80143985094819840000e+16 ;  /* 0x4350000016168828 */ /* 0x000fd40000000000 */
[----:B------:R-:W-:-:S04]  /*48e0*/  @!P0 IMAD.MOV.U32 R6, RZ, RZ, R23 ;  /* 0x000000ffff068224 */ /* 0x000fc800078e0017 */
[----:B------:R-:W-:-:S05]  /*48f0*/  VIADD R0, R6, 0xffffffff ;  /* 0xffffffff06007836 */ /* 0x000fca0000000000 */
[----:B------:R-:W-:Y:S01]  /*4900*/  ISETP.GE.U32.AND P1, PT, R0, 0x7fefffff, PT ;  /* 0x7fefffff0000780c */ /* 0x000fe20003f26070 */
[----:B------:R-:W-:Y:S01]  /*4910*/  IMAD.MOV.U32 R0, RZ, RZ, -0x3ff ;  /* 0xfffffc01ff007424 */ /* 0x000fe200078e00ff */
[----:B------:R-:W-:-:S11]  /*4920*/  @!P0 MOV R0, 0xfffffbcb ;  /* 0xfffffbcb00008802 */ /* 0x000fd60000000f00 */
[----:B------:R-:W-:Y:S01]  /*4930*/  @P1 MOV R26, 0x0 ;  /* 0x00000000001a1802 */ /* 0x000fe20000000f00 */
[----:B------:R-:W-:Y:S01]  /*4940*/  @P1 IMAD.MOV.U32 R27, RZ, RZ, 0x7ff00000 ;  /* 0x7ff00000ff1b1424 */ /* 0x000fe200078e00ff */
[----:B------:R-:W-:-:S05]  /*4950*/  @P1 LOP3.LUT P2, RZ, R23, 0x7fffffff, RZ, 0xc0, !PT ;  /* 0x7fffffff17ff1812 */ /* 0x000fca000784c0ff */
[----:B------:R-:W-:Y:S01]  /*4960*/  @P1 DFMA R26, R22, R26, +INF ;  /* 0x7ff00000161a142b */ /* 0x000fe2000000001a */
[----:B------:R-:W-:Y:S02]  /*4970*/  IMAD.MOV.U32 R23, RZ, RZ, R24 ;  /* 0x000000ffff177224 */ /* 0x000fe400078e0018 */
[----:B------:R-:W-:-:S07]  /*4980*/  @!P0 IMAD.MOV.U32 R23, RZ, RZ, R22 ;  /* 0x000000ffff178224 */ /* 0x000fce00078e0016 */
[----:B------:R-:W-:Y:S02]  /*4990*/  @P1 FSEL R24, R26, RZ, P2 ;  /* 0x000000ff1a181208 */ /* 0x000fe40001000000 */
[----:B------:R-:W-:Y:S01]  /*49a0*/  @P1 FSEL R25, R27, -QNAN , P2 ;  /* 0xfff000001b191808 */ /* 0x000fe20001000000 */
[----:B-1----:R-:W-:Y:S06]  /*49b0*/  @P1 BRA `(.L_x_77) ;  /* 0x0000000000f81947 */ /* 0x002fec0003800000 */
[----:B------:R-:W-:Y:S01]  /*49c0*/  LOP3.LUT R22, R6, 0xfffff, RZ, 0xc0, !PT ;  /* 0x000fffff06167812 */ /* 0x000fe200078ec0ff */
[----:B------:R-:W-:Y:S01]  /*49d0*/  IMAD.MOV.U32 R24, RZ, RZ, R23 ;  /* 0x000000ffff187224 */ /* 0x000fe200078e0017 */
[----:B------:R-:W-:Y:S01]  /*49e0*/  MOV R26, 0x8b7a8b04 ;  /* 0x8b7a8b04001a7802 */ /* 0x000fe20000000f00 */
[----:B------:R-:W-:Y:S01]  /*49f0*/  IMAD.MOV.U32 R27, RZ, RZ, 0x3ed0ee25 ;  /* 0x3ed0ee25ff1b7424 */ /* 0x000fe200078e00ff */
[----:B------:R-:W-:Y:S01]  /*4a00*/  LOP3.LUT R25, R22, 0x3ff00000, RZ, 0xfc, !PT ;  /* 0x3ff0000016197812 */ /* 0x000fe200078efcff */
[----:B------:R-:W-:Y:S01]  /*4a10*/  IMAD.MOV.U32 R22, RZ, RZ, RZ ;  /* 0x000000ffff167224 */ /* 0x000fe200078e00ff */
[----:B------:R-:W-:Y:S01]  /*4a20*/  UMOV UR6, 0x3ae80f1e ;  /* 0x3ae80f1e00067882 */ /* 0x000fe20000000000 */
[----:B------:R-:W-:Y:S01]  /*4a30*/  UMOV UR7, 0x3eb1380b ;  /* 0x3eb1380b00077882 */ /* 0x000fe20000000000 */
[----:B------:R-:W-:Y:S02]  /*4a40*/  ISETP.GE.U32.AND P0, PT, R25, 0x3ff6a09f, PT ;  /* 0x3ff6a09f1900780c */ /* 0x000fe40003f06070 */
[----:B------:R-:W-:-:S11]  /*4a50*/  LEA.HI R0, R6, R0, RZ, 0xc ;  /* 0x0000000006007211 */ /* 0x000fd600078f60ff */
        /* <DEDUP_REMOVED lines=52> */
.L_x_77:
[----:B------:R-:W-:Y:S05]  /*4da0*/  BSYNC.RECONVERGENT B0 ;  /* 0x0000000000007941 */ /* 0x000fea0003800200 */
.L_x_76:
        /* <DEDUP_REMOVED lines=10> */
.L_x_69:
[----:B------:R-:W-:Y:S05]  /*4e50*/  BSYNC.RECONVERGENT B1 ;  /* 0x0000000000017941 */ /* 0x000fea0003800200 */
.L_x_68:
[----:B------:R-:W0:Y:S01]  /*4e60*/  MUFU.RCP64H R3, R15 ;  /* 0x0000000f00037308 */ /* 0x000e220000001800 */
        /* <DEDUP_REMOVED lines=23> */
.L_x_79:
[----:B------:R-:W-:Y:S05]  /*4fe0*/  BSYNC.RECONVERGENT B1 ;  /* 0x0000000000017941 */ /* 0x000fea0003800200 */
.L_x_78:
[----:B------:R-:W-:Y:S01]  /*4ff0*/  DSETP.NEU.AND P0, PT, R4, RZ, PT ;  /* 0x000000ff0400722a */ /* 0x000fe20003f0d000 */
[----:B------:R-:W-:-:S13]  /*5000*/  BSSY.RECONVERGENT B1, `(.L_x_80) ;  /* 0x00000b0000017945 */ /* 0x000fda0003800200 */
        /* <DEDUP_REMOVED lines=26> */
.L_x_83:
[----:B------:R-:W-:Y:S05]  /*51b0*/  BSYNC.RECONVERGENT B2 ;  /* 0x0000000000027941 */ /* 0x000fea0003800200 */
.L_x_82:
[----:B------:R-:W-:Y:S01]  /*51c0*/  IMAD.IADD R7, R7, 0x1, R8 ;  /* 0x0000000107077824 */ /* 0x000fe200078e0208 */
[----:B------:R-:W-:Y:S01]  /*51d0*/  SHF.R.S32.HI R0, RZ, 0x1f, R11 ;  /* 0x0000001fff007819 */ /* 0x000fe2000001140b */
[----:B------:R-:W-:Y:S01]  /*51e0*/  BSSY.RECONVERGENT B2, `(.L_x_84) ;  /* 0x000001c000027945 */ /* 0x000fe20003800200 */
[----:B------:R-:W-:Y:S02]  /*51f0*/  MOV R6, 0x1 ;  /* 0x0000000100067802 */ /* 0x000fe40000000f00 */
[----:B------:R-:W-:Y:S02]  /*5200*/  IADD3 R2, P0, PT, R11, R7, RZ ;  /* 0x000000070b027210 */ /* 0x000fe40007f1e0ff */
[----:B------:R-:W-:Y:S02]  /*5210*/  SHF.R.S32.HI R11, RZ, 0x1f, R12 ;  /* 0x0000001fff0b7819 */ /* 0x000fe4000001140c */
[----:B------:R-:W-:Y:S02]  /*5220*/  LEA.HI.X.SX32 R3, R7, R0, 0x1, P0 ;  /* 0x0000000007037211 */ /* 0x000fe400000f0eff */
[----:B------:R-:W-:-:S04]  /*5230*/  IADD3 R30, P0, PT, R8, R12, RZ ;  /* 0x0000000c081e7210 */ /* 0x000fc80007f1e0ff */
[----:B------:R-:W0:Y:S01]  /*5240*/  I2F.F64.S64 R2, R2 ;  /* 0x0000000200027312 */ /* 0x000e220000301c00 */
[----:B------:R-:W-:-:S07]  /*5250*/  LEA.HI.X.SX32 R31, R8, R11, 0x1, P0 ;  /* 0x0000000b081f7211 */ /* 0x000fce00000f0eff */
[----:B0-----:R-:W0:Y:S02]  /*5260*/  MUFU.RCP64H R7, R3 ;  /* 0x0000000300077308 */ /* 0x001e240000001800 */
[----:B0-----:R-:W-:-:S08]  /*5270*/  DFMA R22, -R2, R6, 1 ;  /* 0x3ff000000216742b */ /* 0x001fd00000000106 */
[----:B------:R-:W-:-:S08]  /*5280*/  DFMA R22, R22, R22, R22 ;  /* 0x000000161616722b */ /* 0x000fd00000000016 */
[----:B------:R-:W-:Y:S02]  /*5290*/  DFMA R6, R6, R22, R6 ;  /* 0x000000160606722b */ /* 0x000fe40000000006 */
[----:B------:R-:W0:Y:S06]  /*52a0*/  I2F.F64.S64 R22, R30 ;  /* 0x0000001e00167312 */ /* 0x000e2c0000301c00 */
        /* <DEDUP_REMOVED lines=13> */
[----:B------:R-:W-:Y:S02]  /*5380*/  IMAD.MOV.U32 R26, RZ, RZ, R22 ;  /* 0x000000ffff1a7224 */ /* 0x000fe400078e0016 */
[----:B------:R-:W-:-:S07]  /*5390*/  IMAD.MOV.U32 R27, RZ, RZ, R23 ;  /* 0x000000ffff1b7224 */ /* 0x000fce00078e0017 */
.L_x_85:
[----:B------:R-:W-:Y:S05]  /*53a0*/  BSYNC.RECONVERGENT B2 ;  /* 0x0000000000027941 */ /* 0x000fea0003800200 */
.L_x_84:
[----:B------:R-:W0:Y:S01]  /*53b0*/  MUFU.RCP64H R3, R27 ;  /* 0x0000001b00037308 */ /* 0x000e220000001800 */
[----:B------:R-:W-:Y:S01]  /*53c0*/  MOV R2, 0x1 ;  /* 0x0000000100027802 */ /* 0x000fe20000000f00 */
[----:B------:R-:W-:Y:S01]  /*53d0*/  BSSY.RECONVERGENT B2, `(.L_x_86) ;  /* 0x0000011000027945 */ /* 0x000fe20003800200 */
[----:B------:R-:W-:-:S04]  /*53e0*/  FSETP.GEU.AND P1, PT, |R21|, 6.5827683646048100446e-37, PT ;  /* 0x036000001500780b */ /* 0x000fc80003f2e200 */
        /* <DEDUP_REMOVED lines=15> */
.L_x_87:
[----:B------:R-:W-:Y:S05]  /*54e0*/  BSYNC.RECONVERGENT B2 ;  /* 0x0000000000027941 */ /* 0x000fea0003800200 */
.L_x_86:
[----:B------:R-:W0:Y:S01]  /*54f0*/  LDC.64 R6, c[0x0][0x3b8] ;  /* 0x0000ee00ff067b82 */ /* 0x000e220000000a00 */
[----:B------:R1:W5:Y:S04]  /*5500*/  LDG.E.64 R2, desc[UR4][R16.64] ;  /* 0x0000000410027981 */ /* 0x000368000c1e1b00 */
[----:B0-----:R-:W5:Y:S01]  /*5510*/  LDG.E.64 R6, desc[UR4][R6.64+0x28] ;  /* 0x0000280406067981 */ /* 0x001f62000c1e1b00 */
[----:B------:R-:W-:Y:S01]  /*5520*/  ISETP.GT.AND P0, PT, R23, 0xfffff, PT ;  /* 0x000fffff1700780c */ /* 0x000fe20003f04270 */
[----:B------:R-:W-:Y:S01]  /*5530*/  IMAD.MOV.U32 R20, RZ, RZ, R22 ;  /* 0x000000ffff147224 */ /* 0x000fe200078e0016 */
[----:B------:R-:W-:Y:S01]  /*5540*/  MOV R0, R23 ;  /* 0x0000001700007202 */ /* 0x000fe20000000f00 */
[----:B------:R-:W-:Y:S01]  /*5550*/  IMAD.MOV.U32 R21, RZ, RZ, R23 ;  /* 0x000000ffff157224 */ /* 0x000fe200078e0017 */
[----:B------:R-:W-:Y:S01]  /*5560*/  BSSY.RECONVERGENT B0, `(.L_x_88) ;  /* 0x000004f000007945 */ /* 0x000fe20003800200 */
[----:B------:R-:W-:-:S08]  /*5570*/  MOV R11, 0xfffffc01 ;  /* 0xfffffc01000b7802 */ /* 0x000fd00000000f00 */
[----:B------:R-:W-:Y:S01]  /*5580*/  @!P0 DMUL R20, R20, 1.80143985094819840000e+16 ;  /* 0x4350000014148828 */ /* 0x000fe20000000000 */
[----:B------:R-:W-:-:S09]  /*5590*/  @!P0 IMAD.MOV.U32 R11, RZ, RZ, -0x435 ;  /* 0xfffffbcbff0b8424 */ /* 0x000fd200078e00ff */
[----:B------:R-:W-:Y:S02]  /*55a0*/  @!P0 IMAD.MOV.U32 R0, RZ, RZ, R21 ;  /* 0x000000ffff008224 */ /* 0x000fe400078e0015 */
[----:B------:R-:W-:Y:S02]  /*55b0*/  @!P0 IMAD.MOV.U32 R22, RZ, RZ, R20 ;  /* 0x000000ffff168224 */ /* 0x000fe400078e0014 */
[----:B------:R-:W-:-:S05]  /*55c0*/  VIADD R8, R0, 0xffffffff ;  /* 0xffffffff00087836 */ /* 0x000fca0000000000 */
[----:B------:R-:W-:-:S13]  /*55d0*/  ISETP.GE.U32.AND P1, PT, R8, 0x7fefffff, PT ;  /* 0x7fefffff0800780c */ /* 0x000fda0003f26070 */
[----:B------:R-:W-:Y:S01]  /*55e0*/  @P1 IMAD.MOV.U32 R24, RZ, RZ, 0x0 ;  /* 0x00000000ff181424 */ /* 0x000fe200078e00ff */
[----:B------:R-:W-:Y:S01]  /*55f0*/  @P1 LOP3.LUT P2, RZ, R21, 0x7fffffff, RZ, 0xc0, !PT ;  /* 0x7fffffff15ff1812 */ /* 0x000fe2000784c0ff */
[----:B------:R-:W-:-:S06]  /*5600*/  @P1 IMAD.MOV.U32 R25, RZ, RZ, 0x7ff00000 ;  /* 0x7ff00000ff191424 */ /* 0x000fcc00078e00ff */
[----:B------:R-:W-:-:S10]  /*5610*/  @P1 DFMA R24, R20, R24, +INF ;  /* 0x7ff000001418142b */ /* 0x000fd40000000018 */
[----:B------:R-:W-:Y:S02]  /*5620*/  @P1 FSEL R30, R24, RZ, P2 ;  /* 0x000000ff181e1208 */ /* 0x000fe40001000000 */
[----:B------:R-:W-:Y:S01]  /*5630*/  @P1 FSEL R31, R25, -QNAN , P2 ;  /* 0xfff00000191f1808 */ /* 0x000fe20001000000 */
[----:B-1----:R-:W-:Y:S06]  /*5640*/  @P1 BRA `(.L_x_89) ;  /* 0x0000000400001947 */ /* 0x002fec0003800000 */
[----:B------:R-:W-:Y:S01]  /*5650*/  LOP3.LUT R8, R0, 0xfffff, RZ, 0xc0, !PT ;  /* 0x000fffff00087812 */ /* 0x000fe200078ec0ff */
[----:B------:R-:W-:Y:S01]  /*5660*/  IMAD.MOV.U32 R30, RZ, RZ, R22 ;  /* 0x000000ffff1e7224 */ /* 0x000fe200078e0016 */
[----:B------:R-:W-:Y:S01]  /*5670*/  UMOV UR6, 0x3ae80f1e ;  /* 0x3ae80f1e00067882 */ /* 0x000fe20000000000 */
[----:B------:R-:W-:Y:S01]  /*5680*/  IMAD.MOV.U32 R26, RZ, RZ, RZ ;  /* 0x000000ffff1a7224 */ /* 0x000fe200078e00ff */
[----:B------:R-:W-:Y:S01]  /*5690*/  LOP3.LUT R31, R8, 0x3ff00000, RZ, 0xfc, !PT ;  /* 0x3ff00000081f7812 */ /* 0x000fe200078efcff */
[----:B------:R-:W-:Y:S01]  /*56a0*/  IMAD.MOV.U32 R32, RZ, RZ, -0x748574fc ;  /* 0x8b7a8b04ff207424 */ /* 0x000fe200078e00ff */
[----:B------:R-:W-:Y:S01]  /*56b0*/  UMOV UR7, 0x3eb1380b ;  /* 0x3eb1380b00077882 */ /* 0x000fe20000000000 */
[----:B------:R-:W-:Y:S01]  /*56c0*/  IMAD.MOV.U32 R33, RZ, RZ, 0x3ed0ee25 ;  /* 0x3ed0ee25ff217424 */ /* 0x000fe200078e00ff */
[----:B------:R-:W-:Y:S01]  /*56d0*/  ISETP.GE.U32.AND P0, PT, R31, 0x3ff6a09f, PT ;  /* 0x3ff6a09f1f00780c */ /* 0x000fe20003f06070 */
[----:B------:R-:W-:Y:S01]  /*56e0*/  UMOV UR8, 0x80000000 ;  /* 0x8000000000087882 */ /* 0x000fe20000000000 */
[----:B------:R-:W-:Y:S01]  /*56f0*/  LEA.HI R0, R0, R11, RZ, 0xc ;  /* 0x0000000b00007211 */ /* 0x000fe200078f60ff */
[----:B------:R-:W-:Y:S01]  /*5700*/  UMOV UR9, 0x43300000 ;  /* 0x4330000000097882 */ /* 0x000fe20000000000 */
[----:B------:R-:W-:-:S09]  /*5710*/  MOV R35, 0x43300000 ;  /* 0x4330000000237802 */ /* 0x000fd20000000f00 */
[----:B------:R-:W-:Y:S02]  /*5720*/  @P0 VIADD R21, R31, 0xfff00000 ;  /* 0xfff000001f150836 */ /* 0x000fe40000000000 */
[----:B------:R-:W-:-:S03]  /*5730*/  @P0 VIADD R0, R0, 0x1 ;  /* 0x0000000100000836 */ /* 0x000fc60000000000 */
[----:B------:R-:W-:Y:S02]  /*5740*/  @P0 MOV R31, R21 ;  /* 0x00000015001f0202 */ /* 0x000fe40000000f00 */
[----:B------:R-:W-:-:S04]  /*5750*/  LOP3.LUT R34, R0, 0x80000000, RZ, 0x3c, !PT ;  /* 0x8000000000227812 */ /* 0x000fc800078e3cff */
[C---:B------:R-:W-:Y:S02]  /*5760*/  DADD R20, R30.reuse, 1 ;  /* 0x3ff000001e147429 */ /* 0x040fe40000000000 */
[----:B------:R-:W-:Y:S02]  /*5770*/  DADD R30, R30, -1 ;  /* 0xbff000001e1e7429 */ /* 0x000fe40000000000 */
[----:B------:R-:W-:Y:S01]  /*5780*/  DADD R34, R34, -UR8 ;  /* 0x8000000822227e29 */ /* 0x000fe20008000000 */
[----:B------:R-:W-:Y:S01]  /*5790*/  UMOV UR8, 0xfefa39ef ;  /* 0xfefa39ef00087882 */ /* 0x000fe20000000000 */
[----:B------:R-:W0:Y:S01]  /*57a0*/  MUFU.RCP64H R27, R21 ;  /* 0x00000015001b7308 */ /* 0x000e220000001800 */
[----:B------:R-:W-:Y:S01]  /*57b0*/  UMOV UR9, 0x3fe62e42 ;  /* 0x3fe62e4200097882 */ /* 0x000fe20000000000 */
[----:B0-----:R-:W-:-:S08]  /*57c0*/  DFMA R22, -R20, R26, 1 ;  /* 0x3ff000001416742b */ /* 0x001fd0000000011a */
[----:B------:R-:W-:-:S08]  /*57d0*/  DFMA R22, R22, R22, R22 ;  /* 0x000000161616722b */ /* 0x000fd00000000016 */
[----:B------:R-:W-:-:S08]  /*57e0*/  DFMA R26, R26, R22, R26 ;  /* 0x000000161a1a722b */ /* 0x000fd0000000001a */
[----:B------:R-:W-:-:S08]  /*57f0*/  DMUL R24, R30, R26 ;  /* 0x0000001a1e187228 */ /* 0x000fd00000000000 */
[----:B------:R-:W-:-:S08]  /*5800*/  DFMA R24, R30, R26, R24 ;  /* 0x0000001a1e18722b */ /* 0x000fd00000000018 */
[----:B------:R-:W-:-:S08]  /*5810*/  DMUL R22, R24, R24 ;  /* 0x0000001818167228 */ /* 0x000fd00000000000 */
[----:B------:R-:W-:Y:S01]  /*5820*/  DFMA R20, R22, UR6, R32 ;  /* 0x0000000616147c2b */ /* 0x000fe20008000020 */
[----:B------:R-:W-:Y:S01]  /*5830*/  UMOV UR6, 0x9f02676f ;  /* 0x9f02676f00067882 */ /* 0x000fe20000000000 */
[----:B------:R-:W-:Y:S01]  /*5840*/  UMOV UR7, 0x3ef3b266 ;  /* 0x3ef3b26600077882 */ /* 0x000fe20000000000 */
[----:B------:R-:W-:-:S05]  /*5850*/  DADD R32, R30, -R24 ;  /* 0x000000001e207229 */ /* 0x000fca0000000818 */
[----:B------:R-:W-:Y:S01]  /*5860*/  DFMA R20, R22, R20, UR6 ;  /* 0x0000000616147e2b */ /* 0x000fe20008000014 */
[----:B------:R-:W-:Y:S01]  /*5870*/  UMOV UR6, 0xa9ab0956 ;  /* 0xa9ab095600067882 */ /* 0x000fe20000000000 */
[----:B------:R-:W-:Y:S01]  /*5880*/  UMOV UR7, 0x3f1745cb ;  /* 0x3f1745cb00077882 */ /* 0x000fe20000000000 */
[----:B------:R-:W-:-:S05]  /*5890*/  DADD R32, R32, R32 ;  /* 0x0000000020207229 */ /* 0x000fca0000000020 */
[----:B------:R-:W-:Y:S01]  /*58a0*/  DFMA R20, R22, R20, UR6 ;  /* 0x0000000616147e2b */ /* 0x000fe20008000014 */
[----:B------:R-:W-:Y:S01]  /*58b0*/  UMOV UR6, 0x2d1b5154 ;  /* 0x2d1b515400067882 */ /* 0x000fe20000000000 */
[----:B------:R-:W-:Y:S01]  /*58c0*/  UMOV UR7, 0x3f3c71c7 ;  /* 0x3f3c71c700077882 */ /* 0x000fe20000000000 */
[----:B------:R-:W-:Y:S02]  /*58d0*/  DFMA R32, R30, -R24, R32 ;  /* 0x800000181e20722b */ /* 0x000fe40000000020 */
[----:B------:R-:W-:-:S03]  /*58e0*/  DFMA R30, R34, UR8, R24 ;  /* 0x00000008221e7c2b */ /* 0x000fc60008000018 */
[----:B------:R-:W-:Y:S01]  /*58f0*/  DFMA R20, R22, R20, UR6 ;  /* 0x0000000616147e2b */ /* 0x000fe20008000014 */
[----:B------:R-:W-:Y:S01]  /*5900*/  UMOV UR6, 0x923be72d ;  /* 0x923be72d00067882 */ /* 0x000fe20000000000 */
[----:B------:R-:W-:Y:S01]  /*5910*/  UMOV UR7, 0x3f624924 ;  /* 0x3f62492400077882 */ /* 0x000fe20000000000 */
[----:B------:R-:W-:-:S05]  /*5920*/  DMUL R32, R26, R32 ;  /* 0x000000201a207228 */ /* 0x000fca0000000000 */
        /* <DEDUP_REMOVED lines=17> */
[----:B------:R-:W-:-:S11]  /*5a40*/  DADD R30, R30, R20 ;  /* 0x000000001e1e7229 */ /* 0x000fd60000000014 */
.L_x_89:
[----:B------:R-:W-:Y:S05]  /*5a50*/  BSYNC.RECONVERGENT B0 ;  /* 0x0000000000007941 */ /* 0x000fea0003800200 */
.L_x_88:
        /* <DEDUP_REMOVED lines=10> */
.L_x_81:
[----:B------:R-:W-:Y:S05]  /*5b00*/  BSYNC.RECONVERGENT B1 ;  /* 0x0000000000017941 */ /* 0x000fea0003800200 */
.L_x_80:
        /* <DEDUP_REMOVED lines=24> */
.L_x_91:
[----:B------:R-:W-:Y:S05]  /*5c90*/  BSYNC.RECONVERGENT B1 ;  /* 0x0000000000017941 */ /* 0x000fea0003800200 */
.L_x_90:
        /* <DEDUP_REMOVED lines=22> */
[----:B------:R-:W-:-:S07]  /*5e00*/  MOV R30, 0x5e20 ;  /* 0x00005e20001e7802 */ /* 0x000fce0000000f00 */
[----:B------:R-:W-:Y:S05]  /*5e10*/  CALL.REL.NOINC `($__internal_0_$__cuda_sm20_div_rn_f64_full) ;  /* 0x0000001400a47944 */ /* 0x000fea0003c00000 */
[----:B------:R-:W-:Y:S02]  /*5e20*/  IMAD.MOV.U32 R20, RZ, RZ, R22 ;  /* 0x000000ffff147224 */ /* 0x000fe400078e0016 */
[----:B------:R-:W-:-:S07]  /*5e30*/  IMAD.MOV.U32 R21, RZ, RZ, R23 ;  /* 0x000000ffff157224 */ /* 0x000fce00078e0017 */
.L_x_95:
[----:B------:R-:W-:Y:S05]  /*5e40*/  BSYNC.RECONVERGENT B2 ;  /* 0x0000000000027941 */ /* 0x000fea0003800200 */
.L_x_94:
[----:B------:R-:W-:Y:S01]  /*5e50*/  IMAD.IADD R3, R9, 0x1, R10 ;  /* 0x0000000109037824 */ /* 0x000fe200078e020a */
[----:B------:R-:W-:Y:S01]  /*5e60*/  SHF.R.S32.HI R0, RZ, 0x1f, R2 ;  /* 0x0000001fff007819 */ /* 0x000fe20000011402 */
[----:B------:R-:W-:Y:S01]  /*5e70*/  BSSY.RECONVERGENT B2, `(.L_x_96) ;  /* 0x000001c000027945 */ /* 0x000fe20003800200 */
[----:B------:R-:W-:Y:S02]  /*5e80*/  MOV R4, 0x1 ;  /* 0x0000000100047802 */ /* 0x000fe40000000f00 */
        /* <DEDUP_REMOVED lines=26> */
.L_x_97:
[----:B------:R-:W-:Y:S05]  /*6030*/  BSYNC.RECONVERGENT B2 ;  /* 0x0000000000027941 */ /* 0x000fea0003800200 */
.L_x_96:
        /* <DEDUP_REMOVED lines=19> */
.L_x_99:
[----:B------:R-:W-:Y:S05]  /*6170*/  BSYNC.RECONVERGENT B2 ;  /* 0x0000000000027941 */ /* 0x000fea0003800200 */
.L_x_98:
        /* <DEDUP_REMOVED lines=86> */
.L_x_101:
[----:B------:R-:W-:Y:S05]  /*66e0*/  BSYNC.RECONVERGENT B0 ;  /* 0x0000000000007941 */ /* 0x000fea0003800200 */
.L_x_100:
        /* <DEDUP_REMOVED lines=10> */
.L_x_93:
[----:B------:R-:W-:Y:S05]  /*6790*/  BSYNC.RECONVERGENT B1 ;  /* 0x0000000000017941 */ /* 0x000fea0003800200 */
.L_x_92:
        /* <DEDUP_REMOVED lines=24> */
.L_x_103:
[----:B------:R-:W-:Y:S05]  /*6920*/  BSYNC.RECONVERGENT B1 ;  /* 0x0000000000017941 */ /* 0x000fea0003800200 */
.L_x_102:
        /* <DEDUP_REMOVED lines=26> */
.L_x_107:
[----:B------:R-:W-:Y:S05]  /*6ad0*/  BSYNC.RECONVERGENT B2 ;  /* 0x0000000000027941 */ /* 0x000fea0003800200 */
.L_x_106:
        /* <DEDUP_REMOVED lines=30> */
.L_x_109:
[----:B------:R-:W-:Y:S05]  /*6cc0*/  BSYNC.RECONVERGENT B2 ;  /* 0x0000000000027941 */ /* 0x000fea0003800200 */
.L_x_108:
        /* <DEDUP_REMOVED lines=19> */
.L_x_111:
[----:B------:R-:W-:Y:S05]  /*6e00*/  BSYNC.RECONVERGENT B2 ;  /* 0x0000000000027941 */ /* 0x000fea0003800200 */
.L_x_110:
[----:B------:R-:W0:Y:S01]  /*6e10*/  LDC.64 R6, c[0x0][0x3b8] ;  /* 0x0000ee00ff067b82 */ /* 0x000e220000000a00 */
[----:B------:R1:W5:Y:S04]  /*6e20*/  LDG.E.64 R2, desc[UR4][R16.64] ;  /* 0x0000000410027981 */ /* 0x000368000c1e1b00 */
[----:B0-----:R-:W5:Y:S01]  /*6e30*/  LDG.E.64 R6, desc[UR4][R6.64+0x38] ;  /* 0x0000380406067981 */ /* 0x001f62000c1e1b00 */
[----:B------:R-:W-:Y:S01]  /*6e40*/  ISETP.GT.AND P0, PT, R23, 0xfffff, PT ;  /* 0x000fffff1700780c */ /* 0x000fe20003f04270 */
[----:B------:R-:W-:Y:S01]  /*6e50*/  IMAD.MOV.U32 R8, RZ, RZ, R22 ;  /* 0x000000ffff087224 */ /* 0x000fe200078e0016 */
[----:B------:R-:W-:Y:S01]  /*6e60*/  BSSY.RECONVERGENT B0, `(.L_x_112) ;  /* 0x0000050000007945 */ /* 0x000fe20003800200 */
[----:B------:R-:W-:-:S10]  /*6e70*/  IMAD.MOV.U32 R9, RZ, RZ, R23 ;  /* 0x000000ffff097224 */ /* 0x000fd400078e0017 */
[----:B------:R-:W-:-:S10]  /*6e80*/  @!P0 DMUL R8, R8, 1.80143985094819840000e+16 ;  /* 0x4350000008088828 */ /* 0x000fd40000000000 */
[----:B------:R-:W-:Y:S02]  /*6e90*/  @!P0 MOV R23, R9 ;  /* 0x0000000900178202 */ /* 0x000fe40000000f00 */
[----:B------:R-:W-:-:S03]  /*6ea0*/  @!P0 MOV R22, R8 ;  /* 0x0000000800168202 */ /* 0x000fc60000000f00 */
[----:B------:R-:W-:-:S05]  /*6eb0*/  VIADD R0, R23, 0xffffffff ;  /* 0xffffffff17007836 */ /* 0x000fca0000000000 */
[----:B------:R-:W-:Y:S01]  /*6ec0*/  ISETP.GE.U32.AND P1, PT, R0, 0x7fefffff, PT ;  /* 0x7fefffff0000780c */ /* 0x000fe20003f26070 */
[----:B------:R-:W-:Y:S02]  /*6ed0*/  IMAD.MOV.U32 R0, RZ, RZ, -0x3ff ;  /* 0xfffffc01ff007424 */ /* 0x000fe400078e00ff */
[----:B------:R-:W-:-:S10]  /*6ee0*/  @!P0 IMAD.MOV.U32 R0, RZ, RZ, -0x435 ;  /* 0xfffffbcbff008424 */ /* 0x000fd400078e00ff */
        /* <DEDUP_REMOVED lines=8> */
[----:B------:R-:W-:Y:S01]  /*6f70*/  IMAD.MOV.U32 R24, RZ, RZ, -0x748574fc ;  /* 0x8b7a8b04ff187424 */ /* 0x000fe200078e00ff */
[----:B------:R-:W-:Y:S01]  /*6f80*/  MOV R10, RZ ;  /* 0x000000ff000a7202 */ /* 0x000fe20000000f00 */
[----:B------:R-:W-:Y:S01]  /*6f90*/  IMAD.MOV.U32 R25, RZ, RZ, 0x3ed0ee25 ;  /* 0x3ed0ee25ff197424 */ /* 0x000fe200078e00ff */
[----:B------:R-:W-:Y:S01]  /*6fa0*/  LOP3.LUT R9, R8, 0x3ff00000, RZ, 0xfc, !PT ;  /* 0x3ff0000008097812 */ /* 0x000fe200078efcff */
[----:B------:R-:W-:Y:S01]  /*6fb0*/  IMAD.MOV.U32 R8, RZ, RZ, R22 ;  /* 0x000000ffff087224 */ /* 0x000fe200078e0016 */
[----:B------:R-:W-:Y:S01]  /*6fc0*/  UMOV UR6, 0x3ae80f1e ;  /* 0x3ae80f1e00067882 */ /* 0x000fe20000000000 */
[----:B------:R-:W-:Y:S01]  /*6fd0*/  UMOV UR7, 0x3eb1380b ;  /* 0x3eb1380b00077882 */ /* 0x000fe20000000000 */
[----:B------:R-:W-:Y:S01]  /*6fe0*/  ISETP.GE.U32.AND P0, PT, R9, 0x3ff6a09f, PT ;  /* 0x3ff6a09f0900780c */ /* 0x000fe20003f06070 */
[----:B------:R-:W-:Y:S01]  /*6ff0*/  IMAD.MOV.U32 R27, RZ, RZ, 0x43300000 ;  /* 0x43300000ff1b7424 */ /* 0x000fe200078e00ff */
[----:B------:R-:W-:Y:S01]  /*7000*/  LEA.HI R0, R23, R0, RZ, 0xc ;  /* 0x0000000017007211 */ /* 0x000fe200078f60ff */
[----:B------:R-:W-:Y:S01]  /*7010*/  UMOV UR8, 0x80000000 ;  /* 0x8000000000087882 */ /* 0x000fe20000000000 */
[----:B------:R-:W-:-:S09]  /*7020*/  UMOV UR9, 0x43300000 ;  /* 0x4330000000097882 */ /* 0x000fd20000000000 */
[----:B------:R-:W-:Y:S02]  /*7030*/  @P0 VIADD R11, R9, 0xfff00000 ;  /* 0xfff00000090b0836 */ /* 0x000fe40000000000 */
[----:B------:R-:W-:Y:S02]  /*7040*/  @P0 VIADD R0, R0, 0x1 ;  /* 0x0000000100000836 */ /* 0x000fe40000000000 */
[----:B------:R-:W-:-:S03]  /*7050*/  @P0 IMAD.MOV.U32 R9, RZ, RZ, R11 ;  /* 0x000000ffff090224 */ /* 0x000fc600078e000b */
[----:B------:R-:W-:-:S03]  /*7060*/  LOP3.LUT R26, R0, 0x80000000, RZ, 0x3c, !PT ;  /* 0x80000000001a7812 */ /* 0x000fc600078e3cff */
        /* <DEDUP_REMOVED lines=47> */
.L_x_113:
[----:B------:R-:W-:Y:S05]  /*7360*/  BSYNC.RECONVERGENT B0 ;  /* 0x0000000000007941 */ /* 0x000fea0003800200 */
.L_x_112:
        /* <DEDUP_REMOVED lines=10> */
.L_x_105:
[----:B------:R-:W-:Y:S05]  /*7410*/  BSYNC.RECONVERGENT B1 ;  /* 0x0000000000017941 */ /* 0x000fea0003800200 */
.L_x_104:
[----:B0-----:R-:W0:Y:S02]  /*7420*/  LDC.64 R2, c[0x0][0x380] ;  /* 0x0000e000ff027b82 */ /* 0x001e240000000a00 */
[----:B0-----:R-:W-:-:S05]  /*7430*/  IMAD.WIDE R2, R29, 0x8, R2 ;  /* 0x000000081d027825 */ /* 0x001fca00078e0202 */
[----:B------:R-:W-:Y:S01]  /*7440*/  STG.E.64 desc[UR4][R2.64], R18 ;  /* 0x0000001202007986 */ /* 0x000fe2000c101b04 */
[----:B------:R-:W-:Y:S05]  /*7450*/  EXIT ;  /* 0x000000000000794d */ /* 0x000fea0003800000 */
.L_x_0:
[----:B------:R-:W0:Y:S01]  /*7460*/  LDC.64 R2, c[0x0][0x380] ;  /* 0x0000e000ff027b82 */ /* 0x000e220000000a00 */
[----:B------:R-:W-:-:S04]  /*7470*/  IMAD R5, R11, R0, R13 ;  /* 0x000000000b057224 */ /* 0x000fc800078e020d */
[----:B0-----:R-:W-:-:S05]  /*7480*/  IMAD.WIDE R2, R5, 0x8, R2 ;  /* 0x0000000805027825 */ /* 0x001fca00078e0202 */
[----:B------:R-:W-:Y:S01]  /*7490*/  STG.E.64 desc[UR4][R2.64], RZ ;  /* 0x000000ff02007986 */ /* 0x000fe2000c101b04 */
[----:B------:R-:W-:Y:S05]  /*74a0*/  EXIT ;  /* 0x000000000000794d */ /* 0x000fea0003800000 */
        .weak           $__internal_0_$__cuda_sm20_div_rn_f64_full
        .type           $__internal_0_$__cuda_sm20_div_rn_f64_full,@function
        .size           $__internal_0_$__cuda_sm20_div_rn_f64_full,(.L_x_120 - $__internal_0_$__cuda_sm20_div_rn_f64_full)
$__internal_0_$__cuda_sm20_div_rn_f64_full:
[----:B------:R-:W-:Y:S01]  /*74b0*/  FSETP.GEU.AND P2, PT, |R23|, 1.469367938527859385e-39, PT ;  /* 0x001000001700780b */ /* 0x000fe20003f4e200 */
[----:B------:R-:W-:Y:S01]  /*74c0*/  IMAD.MOV.U32 R38, RZ, RZ, R22 ;  /* 0x000000ffff267224 */ /* 0x000fe200078e0016 */
[C---:B------:R-:W-:Y:S01]  /*74d0*/  FSETP.GEU.AND P0, PT, |R27|.reuse, 1.469367938527859385e-39, PT ;  /* 0x001000001b00780b */ /* 0x040fe20003f0e200 */
[----:B------:R-:W-:Y:S01]  /*74e0*/  IMAD.MOV.U32 R36, RZ, RZ, 0x1 ;  /* 0x00000001ff247424 */ /* 0x000fe200078e00ff */
[----:B------:R-:W-:Y:S01]  /*74f0*/  LOP3.LUT R24, R27, 0x800fffff, RZ, 0xc0, !PT ;  /* 0x800fffff1b187812 */ /* 0x000fe200078ec0ff */
[----:B------:R-:W-:Y:S01]  /*7500*/  BSSY.RECONVERGENT B0, `(.L_x_114) ;  /* 0x0000057000007945 */ /* 0x000fe20003800200 */
[----:B------:R-:W-:Y:S02]  /*7510*/  LOP3.LUT R6, R23, 0x7ff00000, RZ, 0xc0, !PT ;  /* 0x7ff0000017067812 */ /* 0x000fe400078ec0ff */
[----:B------:R-:W-:Y:S02]  /*7520*/  LOP3.LUT R25, R24, 0x3ff00000, RZ, 0xfc, !PT ;  /* 0x3ff0000018197812 */ /* 0x000fe400078efcff */
[----:B------:R-:W-:-:S02]  /*7530*/  MOV R24, R26 ;  /* 0x0000001a00187202 */ /* 0x000fc40000000f00 */
[C---:B------:R-:W-:Y:S02]  /*7540*/  LOP3.LUT R31, R27.reuse, 0x7ff00000, RZ, 0xc0, !PT ;  /* 0x7ff000001b1f7812 */ /* 0x040fe400078ec0ff */
[----:B------:R-:W-:Y:S01]  /*7550*/  @!P2 LOP3.LUT R0, R27, 0x7ff00000, RZ, 0xc0, !PT ;  /* 0x7ff000001b00a812 */ /* 0x000fe200078ec0ff */
[----:B------:R-:W-:Y:S01]  /*7560*/  @!P0 DMUL R24, R26, 8.98846567431157953865e+307 ;  /* 0x7fe000001a188828 */ /* 0x000fe20000000000 */
[C---:B------:R-:W-:Y:S02]  /*7570*/  ISETP.GE.U32.AND P1, PT, R6.reuse, R31, PT ;  /* 0x0000001f0600720c */ /* 0x040fe40003f26070 */
[----:B------:R-:W-:Y:S01]  /*7580*/  @!P2 ISETP.GE.U32.AND P3, PT, R6, R0, PT ;  /* 0x000000000600a20c */ /* 0x000fe20003f66070 */
[----:B------:R-:W-:Y:S02]  /*7590*/  IMAD.MOV.U32 R0, RZ, RZ, 0x1ca00000 ;  /* 0x1ca00000ff007424 */ /* 0x000fe400078e00ff */
[----:B------:R-:W0:Y:S03]  /*75a0*/  MUFU.RCP64H R37, R25 ;  /* 0x0000001900257308 */ /* 0x000e260000001800 */
[----:B------:R-:W-:-:S02]  /*75b0*/  @!P2 SEL R33, R0, 0x63400000, !P3 ;  /* 0x634000000021a807 */ /* 0x000fc40005800000 */
[----:B------:R-:W-:Y:S02]  /*75c0*/  SEL R32, R0, 0x63400000, !P1 ;  /* 0x6340000000207807 */ /* 0x000fe40004800000 */
[--C-:B------:R-:W-:Y:S02]  /*75d0*/  @!P2 LOP3.LUT R33, R33, 0x80000000, R23.reuse, 0xf8, !PT ;  /* 0x800000002121a812 */ /* 0x100fe400078ef817 */
[----:B------:R-:W-:Y:S01]  /*75e0*/  LOP3.LUT R39, R32, 0x800fffff, R23, 0xf8, !PT ;  /* 0x800fffff20277812 */ /* 0x000fe200078ef817 */
[----:B------:R-:W-:Y:S01]  /*75f0*/  @!P2 IMAD.MOV.U32 R32, RZ, RZ, RZ ;  /* 0x000000ffff20a224 */ /* 0x000fe200078e00ff */
[----:B------:R-:W-:Y:S02]  /*7600*/  @!P2 LOP3.LUT R33, R33, 0x100000, RZ, 0xfc, !PT ;  /* 0x001000002121a812 */ /* 0x000fe400078efcff */
[----:B------:R-:W-:-:S04]  /*7610*/  @!P0 LOP3.LUT R31, R25, 0x7ff00000, RZ, 0xc0, !PT ;  /* 0x7ff00000191f8812 */ /* 0x000fc800078ec0ff */
[----:B------:R-:W-:Y:S02]  /*7620*/  @!P2 DFMA R38, R38, 2, -R32 ;  /* 0x400000002626a82b */ /* 0x000fe40000000820 */
[----:B0-----:R-:W-:-:S08]  /*7630*/  DFMA R32, R36, -R24, 1 ;  /* 0x3ff000002420742b */ /* 0x001fd00000000818 */
[----:B------:R-:W-:-:S08]  /*7640*/  DFMA R32, R32, R32, R32 ;  /* 0x000000202020722b */ /* 0x000fd00000000020 */
[----:B------:R-:W-:-:S08]  /*7650*/  DFMA R36, R36, R32, R36 ;  /* 0x000000202424722b */ /* 0x000fd00000000024 */
[----:B------:R-:W-:-:S08]  /*7660*/  DFMA R40, R36, -R24, 1 ;  /* 0x3ff000002428742b */ /* 0x000fd00000000818 */
[----:B------:R-:W-:-:S08]  /*7670*/  DFMA R40, R36, R40, R36 ;  /* 0x000000282428722b */ /* 0x000fd00000000024 */
[----:B------:R-:W-:-:S08]  /*7680*/  DMUL R32, R40, R38 ;  /* 0x0000002628207228 */ /* 0x000fd00000000000 */
[----:B------:R-:W-:-:S08]  /*7690*/  DFMA R36, R32, -R24, R38 ;  /* 0x800000182024722b */ /* 0x000fd00000000026 */
[----:B------:R-:W-:Y:S01]  /*76a0*/  DFMA R36, R40, R36, R32 ;  /* 0x000000242824722b */ /* 0x000fe20000000020 */
[----:B------:R-:W-:Y:S02]  /*76b0*/  MOV R32, R6 ;  /* 0x0000000600207202 */ /* 0x000fe40000000f00 */
[----:B------:R-:W-:-:S05]  /*76c0*/  @!P2 LOP3.LUT R32, R39, 0x7ff00000, RZ, 0xc0, !PT ;  /* 0x7ff000002720a812 */ /* 0x000fca00078ec0ff */
[----:B------:R-:W-:-:S05]  /*76d0*/  VIADD R33, R32, 0xffffffff ;  /* 0xffffffff20217836 */ /* 0x000fca0000000000 */
[----:B------:R-:W-:Y:S01]  /*76e0*/  ISETP.GT.U32.AND P0, PT, R33, 0x7feffffe, PT ;  /* 0x7feffffe2100780c */ /* 0x000fe20003f04070 */
[----:B------:R-:W-:-:S05]  /*76f0*/  VIADD R33, R31, 0xffffffff ;  /* 0xffffffff1f217836 */ /* 0x000fca0000000000 */
[----:B------:R-:W-:-:S13]  /*7700*/  ISETP.GT.U32.OR P0, PT, R33, 0x7feffffe, P0 ;  /* 0x7feffffe2100780c */ /* 0x000fda0000704470 */
[----:B------:R-:W-:Y:S05]  /*7710*/  @P0 BRA `(.L_x_115) ;  /* 0x0000000000740947 */ /* 0x000fea0003800000 */
[----:B------:R-:W-:-:S04]  /*7720*/  LOP3.LUT R22, R27, 0x7ff00000, RZ, 0xc0, !PT ;  /* 0x7ff000001b167812 */ /* 0x000fc800078ec0ff */
[CC--:B------:R-:W-:Y:S02]  /*7730*/  VIADDMNMX R23, R6.reuse, -R22.reuse, 0xb9600000, !PT ;  /* 0xb960000006177446 */ /* 0x0c0fe40007800916 */
[----:B------:R-:W-:Y:S02]  /*7740*/  ISETP.GE.U32.AND P0, PT, R6, R22, PT ;  /* 0x000000160600720c */ /* 0x000fe40003f06070 */
[----:B------:R-:W-:Y:S02]  /*7750*/  VIMNMX R23, PT, PT, R23, 0x46a00000, PT ;  /* 0x46a0000017177848 */ /* 0x000fe40003fe0100 */
[----:B------:R-:W-:Y:S02]  /*7760*/  SEL R0, R0, 0x63400000, !P0 ;  /* 0x6340000000007807 */ /* 0x000fe40004000000 */
[----:B------:R-:W-:-:S03]  /*7770*/  MOV R22, RZ ;  /* 0x000000ff00167202 */ /* 0x000fc60000000f00 */
[----:B------:R-:W-:-:S04]  /*7780*/  IMAD.IADD R0, R23, 0x1, -R0 ;  /* 0x0000000117007824 */ /* 0x000fc800078e0a00 */
[----:B------:R-:W-:-:S06]  /*7790*/  VIADD R23, R0, 0x7fe00000 ;  /* 0x7fe0000000177836 */ /* 0x000fcc0000000000 */
[----:B------:R-:W-:-:S10]  /*77a0*/  DMUL R40, R36, R22 ;  /* 0x0000001624287228 */ /* 0x000fd40000000000 */
[----:B------:R-:W-:-:S13]  /*77b0*/  FSETP.GTU.AND P0, PT, |R41|, 1.469367938527859385e-39, PT ;  /* 0x001000002900780b */ /* 0x000fda0003f0c200 */
[----:B------:R-:W-:Y:S05]  /*77c0*/  @P0 BRA `(.L_x_116) ;  /* 0x0000000000a80947 */ /* 0x000fea0003800000 */
[----:B------:R-:W-:-:S06]  /*77d0*/  DFMA R24, R36, -R24, R38 ;  /* 0x800000182418722b */ /* 0x000fcc0000000026 */
[----:B------:R-:W-:-:S04]  /*77e0*/  IMAD.MOV.U32 R24, RZ, RZ, RZ ;  /* 0x000000ffff187224 */ /* 0x000fc800078e00ff */
[C---:B------:R-:W-:Y:S02]  /*77f0*/  FSETP.NEU.AND P0, PT, R25.reuse, RZ, PT ;  /* 0x000000ff1900720b */ /* 0x040fe40003f0d000 */
[----:B------:R-:W-:-:S04]  /*7800*/  LOP3.LUT R26, R25, 0x80000000, R27, 0x48, !PT ;  /* 0x80000000191a7812 */ /* 0x000fc800078e481b */
[----:B------:R-:W-:-:S07]  /*7810*/  LOP3.LUT R25, R26, R23, RZ, 0xfc, !PT ;  /* 0x000000171a197212 */ /* 0x000fce00078efcff */
[----:B------:R-:W-:Y:S05]  /*7820*/  @!P0 BRA `(.L_x_116) ;  /* 0x0000000000908947 */ /* 0x000fea0003800000 */
[----:B------:R-:W-:Y:S01]  /*7830*/  IMAD.MOV R23, RZ, RZ, -R0 ;  /* 0x000000ffff177224 */ /* 0x000fe200078e0a00 */
[----:B------:R-:W-:Y:S01]  /*7840*/  IADD3 R0, PT, PT, -R0, -0x43300000, RZ ;  /* 0xbcd0000000007810 */ /* 0x000fe20007ffe1ff */
[----:B------:R-:W-:-:S06]  /*7850*/  IMAD.MOV.U32 R22, RZ, RZ, RZ ;  /* 0x000000ffff167224 */ /* 0x000fcc00078e00ff */
[----:B------:R-:W-:Y:S02]  /*7860*/  DFMA R22, R40, -R22, R36 ;  /* 0x800000162816722b */ /* 0x000fe40000000024 */
[----:B------:R-:W-:-:S08]  /*7870*/  DMUL.RP R36, R36, R24 ;  /* 0x0000001824247228 */ /* 0x000fd00000008000 */
[----:B------:R-:W-:Y:S02]  /*7880*/  FSETP.NEU.AND P0, PT, |R23|, R0, PT ;  /* 0x000000001700720b */ /* 0x000fe40003f0d200 */
[----:B------:R-:W-:Y:S02]  /*7890*/  LOP3.LUT R0, R37, R26, RZ, 0x3c, !PT ;  /* 0x0000001a25007212 */ /* 0x000fe400078e3cff */
[----:B------:R-:W-:Y:S02]  /*78a0*/  FSEL R6, R36, R40, !P0 ;  /* 0x0000002824067208 */ /* 0x000fe40004000000 */
[----:B------:R-:W-:-:S03]  /*78b0*/  FSEL R0, R0, R41, !P0 ;  /* 0x0000002900007208 */ /* 0x000fc60004000000 */
[----:B------:R-:W-:Y:S01]  /*78c0*/  IMAD.MOV.U32 R40, RZ, RZ, R6 ;  /* 0x000000ffff287224 */ /* 0x000fe200078e0006 */
[----:B------:R-:W-:Y:S01]  /*78d0*/  MOV R41, R0 ;  /* 0x0000000000297202 */ /* 0x000fe20000000f00 */
[----:B------:R-:W-:Y:S06]  /*78e0*/  BRA `(.L_x_116) ;  /* 0x0000000000607947 */ /* 0x000fec0003800000 */
.L_x_115:
[----:B------:R-:W-:-:S14]  /*78f0*/  DSETP.NAN.AND P0, PT, R22, R22, PT ;  /* 0x000000161600722a */ /* 0x000fdc0003f08000 */
[----:B------:R-:W-:Y:S05]  /*7900*/  @P0 BRA `(.L_x_117) ;  /* 0x00000000004c0947 */ /* 0x000fea0003800000 */
[----:B------:R-:W-:-:S14]  /*7910*/  DSETP.NAN.AND P0, PT, R26, R26, PT ;  /* 0x0000001a1a00722a */ /* 0x000fdc0003f08000 */
[----:B------:R-:W-:Y:S05]  /*7920*/  @P0 BRA `(.L_x_118) ;  /* 0x0000000000340947 */ /* 0x000fea0003800000 */
[----:B------:R-:W-:Y:S01]  /*7930*/  ISETP.NE.AND P0, PT, R32, R31, PT ;  /* 0x0000001f2000720c */ /* 0x000fe20003f05270 */
[----:B------:R-:W-:Y:S02]  /*7940*/  IMAD.MOV.U32 R40, RZ, RZ, 0x0 ;  /* 0x00000000ff287424 */ /* 0x000fe400078e00ff */
[----:B------:R-:W-:-:S10]  /*7950*/  IMAD.MOV.U32 R41, RZ, RZ, -0x80000 ;  /* 0xfff80000ff297424 */ /* 0x000fd400078e00ff */
[----:B------:R-:W-:Y:S05]  /*7960*/  @!P0 BRA `(.L_x_116) ;  /* 0x0000000000408947 */ /* 0x000fea0003800000 */
[----:B------:R-:W-:Y:S02]  /*7970*/  ISETP.NE.AND P0, PT, R32, 0x7ff00000, PT ;  /* 0x7ff000002000780c */ /* 0x000fe40003f05270 */
[----:B------:R-:W-:Y:S02]  /*7980*/  LOP3.LUT R22, R23, 0x80000000, R27, 0x48, !PT ;  /* 0x8000000017167812 */ /* 0x000fe400078e481b */
[----:B------:R-:W-:-:S13]  /*7990*/  ISETP.EQ.OR P0, PT, R31, RZ, !P0 ;  /* 0x000000ff1f00720c */ /* 0x000fda0004702670 */
[----:B------:R-:W-:Y:S01]  /*79a0*/  @P0 LOP3.LUT R0, R22, 0x7ff00000, RZ, 0xfc, !PT ;  /* 0x7ff0000016000812 */ /* 0x000fe200078efcff */
[----:B------:R-:W-:Y:S01]  /*79b0*/  @!P0 IMAD.MOV.U32 R40, RZ, RZ, RZ ;  /* 0x000000ffff288224 */ /* 0x000fe200078e00ff */
[----:B------:R-:W-:Y:S01]  /*79c0*/  @P0 MOV R40, RZ ;  /* 0x000000ff00280202 */ /* 0x000fe20000000f00 */
[----:B------:R-:W-:Y:S02]  /*79d0*/  @!P0 IMAD.MOV.U32 R41, RZ, RZ, R22 ;  /* 0x000000ffff298224 */ /* 0x000fe400078e0016 */
[----:B------:R-:W-:Y:S01]  /*79e0*/  @P0 IMAD.MOV.U32 R41, RZ, RZ, R0 ;  /* 0x000000ffff290224 */ /* 0x000fe200078e0000 */
[----:B------:R-:W-:Y:S06]  /*79f0*/  BRA `(.L_x_116) ;  /* 0x00000000001c7947 */ /* 0x000fec0003800000 */
.L_x_118:
[----:B------:R-:W-:Y:S01]  /*7a00*/  LOP3.LUT R0, R27, 0x80000, RZ, 0xfc, !PT ;  /* 0x000800001b007812 */ /* 0x000fe200078efcff */
[----:B------:R-:W-:-:S04]  /*7a10*/  IMAD.MOV.U32 R40, RZ, RZ, R26 ;  /* 0x000000ffff287224 */ /* 0x000fc800078e001a */
[----:B------:R-:W-:Y:S01]  /*7a20*/  IMAD.MOV.U32 R41, RZ, RZ, R0 ;  /* 0x000000ffff297224 */ /* 0x000fe200078e0000 */
[----:B------:R-:W-:Y:S06]  /*7a30*/  BRA `(.L_x_116) ;  /* 0x00000000000c7947 */ /* 0x000fec0003800000 */
.L_x_117:
[----:B------:R-:W-:Y:S01]  /*7a40*/  LOP3.LUT R0, R23, 0x80000, RZ, 0xfc, !PT ;  /* 0x0008000017007812 */ /* 0x000fe200078efcff */
[----:B------:R-:W-:-:S03]  /*7a50*/  IMAD.MOV.U32 R40, RZ, RZ, R22 ;  /* 0x000000ffff287224 */ /* 0x000fc600078e0016 */
[----:B------:R-:W-:-:S07]  /*7a60*/  MOV R41, R0 ;  /* 0x0000000000297202 */ /* 0x000fce0000000f00 */
.L_x_116:
[----:B------:R-:W-:Y:S05]  /*7a70*/  BSYNC.RECONVERGENT B0 ;  /* 0x0000000000007941 */ /* 0x000fea0003800200 */
.L_x_114:
[----:B------:R-:W-:Y:S02]  /*7a80*/  IMAD.MOV.U32 R31, RZ, RZ, 0x0 ;  /* 0x00000000ff1f7424 */ /* 0x000fe400078e00ff */
[----:B------:R-:W-:Y:S02]  /*7a90*/  IMAD.MOV.U32 R22, RZ, RZ, R40 ;  /* 0x000000ffff167224 */ /* 0x000fe400078e0028 */
[----:B------:R-:W-:Y:S01]  /*7aa0*/  IMAD.MOV.U32 R23, RZ, RZ, R41 ;  /* 0x000000ffff177224 */ /* 0x000fe200078e0029 */
[----:B------:R-:W-:Y:S06]  /*7ab0*/  RET.REL.NODEC R30 `(_Z10transent_1PdS_S_PKiPKdiiiS3_) ;  /* 0xffffff841e507950 */ /* 0x000fec0003c3ffff */
.L_x_119:
[----:B------:R-:W-:-:S00]  /*7ac0*/  BRA `(.L_x_119) ;  /* 0xfffffffc00fc7947 */ /* 0x000fc0000383ffff */
[----:B------:R-:W-:-:S00]  /*7ad0*/  NOP ;  /* 0x0000000000007918 */ /* 0x000fc00000000000 */
        /* <DEDUP_REMOVED lines=10> */
.L_x_120:


//--------------------- .nv.shared.reserved.0     --------------------------
	.section	.nv.shared.reserved.0,"aw",@nobits
	.weak		__nv_reservedSMEM_offset_0_alias
	.size		__nv_reservedSMEM_offset_0_alias, 0, 64
	.other		__nv_reservedSMEM_offset_0_alias,@"STO_CUDA_RESERVED_SHARED STV_DEFAULT"
__nv_reservedSMEM_offset_0_alias:
	.zero		0
	.zero		64


//--------------------- .nv.constant0._Z10transent_1PdS_S_PKiPKdiiiS3_ --------------------------
	.section	.nv.constant0._Z10transent_1PdS_S_PKiPKdiiiS3_,"a",@progbits
	.sectionflags	@""
	.align	4
.nv.constant0._Z10transent_1PdS_S_PKiPKdiiiS3_:
	.zero		960


//--------------------- SYMBOLS --------------------------

	.type		.nv.reservedSmem.offset0,@object
	.size		.nv.reservedSmem.offset0,0x4
